def attn_fwd(
    Q,
    K,
    V,
    Out,
    Lse,
    sm_scale,
    stride_qz,
    stride_qh,
    stride_qm,
    stride_qk,
    stride_kz,
    stride_kh,
    stride_kn,
    stride_kk,
    stride_vz,
    stride_vh,
    stride_vn,
    stride_vk,
    stride_oz,
    stride_oh,
    stride_om,
    stride_ok,
    seqlen_q,
    seqlen_k,
    BLOCK_M: tl.constexpr,
    BLOCK_N: tl.constexpr,
    HEAD_DIM: tl.constexpr,
    CAUSAL: tl.constexpr,
):
    start_m = tl.program_id(0)
    off_hz = tl.program_id(1)
    q_off = off_hz * stride_qh
    k_off = off_hz * stride_kh
    v_off = off_hz * stride_vh
    offs_m = start_m * BLOCK_M + tl.arange(0, BLOCK_M)
    offs_d = tl.arange(0, HEAD_DIM)
    offs_n = tl.arange(0, BLOCK_N)
    q_ptrs = Q + q_off + offs_m[:, None] * stride_qm + offs_d[None, :] * stride_qk
    k_ptrs = K + k_off + offs_d[:, None] * stride_kk + offs_n[None, :] * stride_kn
    v_ptrs = V + v_off + offs_n[:, None] * stride_vn + offs_d[None, :] * stride_vk
    m_i = tl.full([BLOCK_M], float("-inf"), dtype=tl.float32)
    l_i = tl.zeros([BLOCK_M], dtype=tl.float32) + 1.0
    acc = tl.zeros([BLOCK_M, HEAD_DIM], dtype=tl.float32)
    q = tl.load(q_ptrs)
    acc, l_i, m_i = _attn_fwd_inner(
        acc,
        l_i,
        m_i,
        q,
        k_ptrs,
        v_ptrs,
        sm_scale,
        stride_kn,
        stride_vn,
        start_m,
        seqlen_k,
        BLOCK_M,
        BLOCK_N,
        HEAD_DIM,
        CAUSAL,
    )
    acc = acc / l_i[:, None]
    lse = m_i + tl.math.log2(l_i) / 1.4426950408889634
    o_ptrs = (
        Out
        + off_hz * stride_oh
        + offs_m[:, None] * stride_om
        + offs_d[None, :] * stride_ok
    )
    tl.store(o_ptrs, acc.to(Out.dtype.element_ty))
    tl.store(Lse + off_hz * seqlen_q + offs_m, lse)

# config = {"BLOCK_M": 256, "BLOCK_N": 128, "HEAD_DIM": 128, "arch": "sm_90", "causal": true, "dtype": "fp16", "num_stages": 4, "num_warps": 16}
# arch = sm_90


// ===== COMPILED SASS (sm_90a) =====

	.target	sm_90a

	.elftype	@"ET_EXEC"


//--------------------- .note.nv.tkinfo           --------------------------
	.section	.note.nv.tkinfo,"",@"SHT_NOTE"
	.sectionflags	@"SHF_NOTE_NV_TKINFO"
	.tkinfo
        /*0018*/ 	.word	0x00000002
        /*0030*/ 	.string	""
        /*0030*/ 	.string	"ptxas"
        /*0030*/ 	.string	"Cuda compilation tools, release 13.0, V13.0.88"
        /*0030*/ 	.string	"Build cuda_13.0.r13.0/compiler.36424714_0"
        /*0030*/ 	.string	"-v  -suppress-debug-info  -lineinfo  -arch sm_90a "



//--------------------- .note.nv.cuinfo           --------------------------
	.section	.note.nv.cuinfo,"",@"SHT_NOTE"
	.sectionflags	@"SHF_NOTE_NV_CUINFO"
        /*0018*/ 	.short	0x0002
        /*001a*/ 	.short	0x005a
        /*001c*/ 	.short	0x0082
	.zero		2


//--------------------- .nv.info                  --------------------------
	.section	.nv.info,"",@"SHT_CUDA_INFO"
	.align	4


	//----- nvinfo : EIATTR_REGCOUNT
	.align		4
        /*0000*/ 	.byte	0x04, 0x2f
        /*0002*/ 	.short	(.L_2 - .L_1)
	.align		4
.L_1:
        /*0004*/ 	.word	index@(attn_fwd)
        /*0008*/ 	.word	0x00000080


	//----- nvinfo : EIATTR_FRAME_SIZE
	.align		4
.L_2:
        /*000c*/ 	.byte	0x04, 0x11
        /*000e*/ 	.short	(.L_4 - .L_3)
	.align		4
.L_3:
        /*0010*/ 	.word	index@(attn_fwd)
        /*0014*/ 	.word	0x00000530


	//----- nvinfo : EIATTR_MIN_STACK_SIZE
	.align		4
.L_4:
        /*0018*/ 	.byte	0x04, 0x12
        /*001a*/ 	.short	(.L_6 - .L_5)
	.align		4
.L_5:
        /*001c*/ 	.word	index@(attn_fwd)
        /*0020*/ 	.word	0x00000530
.L_6:


//--------------------- .nv.compat                --------------------------
	.section	.nv.compat,"",@"SHT_CUDA_COMPAT_INFO"
	.align	4
        /*0000*/ 	.byte	0x02, 0x09, 0x01, 0x00, 0x02, 0x02, 0x04, 0x00, 0x02, 0x05, 0x05, 0x00, 0x03, 0x07, 0x01, 0x01
        /*0010*/ 	.byte	0x02, 0x03, 0x00, 0x00, 0x02, 0x06, 0x01, 0x00, 0x04, 0x0b, 0x08, 0x00, 0x00, 0x00, 0x00, 0x00
        /*0020*/ 	.byte	0x00, 0x00, 0x00, 0x00


//--------------------- .nv.info.attn_fwd         --------------------------
	.section	.nv.info.attn_fwd,"",@"SHT_CUDA_INFO"
	.sectionflags	@""
	.align	4


	//----- nvinfo : EIATTR_CUDA_API_VERSION
	.align		4
        /*0000*/ 	.byte	0x04, 0x37
        /*0002*/ 	.short	(.L_8 - .L_7)
.L_7:
        /*0004*/ 	.word	0x00000082


	//----- nvinfo : EIATTR_KPARAM_INFO
	.align		4
.L_8:
        /*0008*/ 	.byte	0x04, 0x17
        /*000a*/ 	.short	(.L_10 - .L_9)
.L_9:
        /*000c*/ 	.word	0x00000000
        /*0010*/ 	.short	0x0019
        /*0012*/ 	.short	0x0080
        /*0014*/ 	.byte	0x00, 0xf4, 0x21, 0x00


	//----- nvinfo : EIATTR_KPARAM_INFO
	.align		4
.L_10:
        /*0018*/ 	.byte	0x04, 0x17
        /*001a*/ 	.short	(.L_12 - .L_11)
.L_11:
        /*001c*/ 	.word	0x00000000
        /*0020*/ 	.short	0x0018
        /*0022*/ 	.short	0x0078
        /*0024*/ 	.byte	0x00, 0xf4, 0x21, 0x00


	//----- nvinfo : EIATTR_KPARAM_INFO
	.align		4
.L_12:
        /*0028*/ 	.byte	0x04, 0x17
        /*002a*/ 	.short	(.L_14 - .L_13)
.L_13:
        /*002c*/ 	.word	0x00000000
        /*0030*/ 	.short	0x0017
        /*0032*/ 	.short	0x0070
        /*0034*/ 	.byte	0x00, 0xf0, 0x11, 0x00


	//----- nvinfo : EIATTR_KPARAM_INFO
	.align		4
.L_14:
        /*0038*/ 	.byte	0x04, 0x17
        /*003a*/ 	.short	(.L_16 - .L_15)
.L_15:
        /*003c*/ 	.word	0x00000000
        /*0040*/ 	.short	0x0016
        /*0042*/ 	.short	0x006c
        /*0044*/ 	.byte	0x00, 0xf0, 0x11, 0x00


	//----- nvinfo : EIATTR_KPARAM_INFO
	.align		4
.L_16:
        /*0048*/ 	.byte	0x04, 0x17
        /*004a*/ 	.short	(.L_18 - .L_17)
.L_17:
        /*004c*/ 	.word	0x00000000
        /*0050*/ 	.short	0x0015
        /*0052*/ 	.short	0x0068
        /*0054*/ 	.byte	0x00, 0xf0, 0x11, 0x00


	//----- nvinfo : EIATTR_KPARAM_INFO
	.align		4
.L_18:
        /*0058*/ 	.byte	0x04, 0x17
        /*005a*/ 	.short	(.L_20 - .L_19)
.L_19:
        /*005c*/ 	.word	0x00000000
        /*0060*/ 	.short	0x0014
        /*0062*/ 	.short	0x0064
        /*0064*/ 	.byte	0x00, 0xf0, 0x11, 0x00


	//----- nvinfo : EIATTR_KPARAM_INFO
	.align		4
.L_20:
        /*0068*/ 	.byte	0x04, 0x17
        /*006a*/ 	.short	(.L_22 - .L_21)
.L_21:
        /*006c*/ 	.word	0x00000000
        /*0070*/ 	.short	0x0013
        /*0072*/ 	.short	0x0060
        /*0074*/ 	.byte	0x00, 0xf0, 0x11, 0x00


	//----- nvinfo : EIATTR_KPARAM_INFO
	.align		4
.L_22:
        /*0078*/ 	.byte	0x04, 0x17
        /*007a*/ 	.short	(.L_24 - .L_23)
.L_23:
        /*007c*/ 	.word	0x00000000
        /*0080*/ 	.short	0x0012
        /*0082*/ 	.short	0x005c
        /*0084*/ 	.byte	0x00, 0xf0, 0x11, 0x00


	//----- nvinfo : EIATTR_KPARAM_INFO
	.align		4
.L_24:
        /*0088*/ 	.byte	0x04, 0x17
        /*008a*/ 	.short	(.L_26 - .L_25)
.L_25:
        /*008c*/ 	.word	0x00000000
        /*0090*/ 	.short	0x0011
        /*0092*/ 	.short	0x0058
        /*0094*/ 	.byte	0x00, 0xf0, 0x11, 0x00


	//----- nvinfo : EIATTR_KPARAM_INFO
	.align		4
.L_26:
        /*0098*/ 	.byte	0x04, 0x17
        /*009a*/ 	.short	(.L_28 - .L_27)
.L_27:
        /*009c*/ 	.word	0x00000000
        /*00a0*/ 	.short	0x0010
        /*00a2*/ 	.short	0x0054
        /*00a4*/ 	.byte	0x00, 0xf0, 0x11, 0x00


	//----- nvinfo : EIATTR_KPARAM_INFO
	.align		4
.L_28:
        /*00a8*/ 	.byte	0x04, 0x17
        /*00aa*/ 	.short	(.L_30 - .L_29)
.L_29:
        /*00ac*/ 	.word	0x00000000
        /*00b0*/ 	.short	0x000f
        /*00b2*/ 	.short	0x0050
        /*00b4*/ 	.byte	0x00, 0xf0, 0x11, 0x00


	//----- nvinfo : EIATTR_KPARAM_INFO
	.align		4
.L_30:
        /*00b8*/ 	.byte	0x04, 0x17
        /*00ba*/ 	.short	(.L_32 - .L_31)
.L_31:
        /*00bc*/ 	.word	0x00000000
        /*00c0*/ 	.short	0x000e
        /*00c2*/ 	.short	0x004c
        /*00c4*/ 	.byte	0x00, 0xf0, 0x11, 0x00


	//----- nvinfo : EIATTR_KPARAM_INFO
	.align		4
.L_32:
        /*00c8*/ 	.byte	0x04, 0x17
        /*00ca*/ 	.short	(.L_34 - .L_33)
.L_33:
        /*00cc*/ 	.word	0x00000000
        /*00d0*/ 	.short	0x000d
        /*00d2*/ 	.short	0x0048
        /*00d4*/ 	.byte	0x00, 0xf0, 0x11, 0x00


	//----- nvinfo : EIATTR_KPARAM_INFO
	.align		4
.L_34:
        /*00d8*/ 	.byte	0x04, 0x17
        /*00da*/ 	.short	(.L_36 - .L_35)
.L_35:
        /*00dc*/ 	.word	0x00000000
        /*00e0*/ 	.short	0x000c
        /*00e2*/ 	.short	0x0044
        /*00e4*/ 	.byte	0x00, 0xf0, 0x11, 0x00


	//----- nvinfo : EIATTR_KPARAM_INFO
	.align		4
.L_36:
        /*00e8*/ 	.byte	0x04, 0x17
        /*00ea*/ 	.short	(.L_38 - .L_37)
.L_37:
        /*00ec*/ 	.word	0x00000000
        /*00f0*/ 	.short	0x000b
        /*00f2*/ 	.short	0x0040
        /*00f4*/ 	.byte	0x00, 0xf0, 0x11, 0x00


	//----- nvinfo : EIATTR_KPARAM_INFO
	.align		4
.L_38:
        /*00f8*/ 	.byte	0x04, 0x17
        /*00fa*/ 	.short	(.L_40 - .L_39)
.L_39:
        /*00fc*/ 	.word	0x00000000
        /*0100*/ 	.short	0x000a
        /*0102*/ 	.short	0x003c
        /*0104*/ 	.byte	0x00, 0xf0, 0x11, 0x00


	//----- nvinfo : EIATTR_KPARAM_INFO
	.align		4
.L_40:
        /*0108*/ 	.byte	0x04, 0x17
        /*010a*/ 	.short	(.L_42 - .L_41)
.L_41:
        /*010c*/ 	.word	0x00000000
        /*0110*/ 	.short	0x0009
        /*0112*/ 	.short	0x0038
        /*0114*/ 	.byte	0x00, 0xf0, 0x11, 0x00


	//----- nvinfo : EIATTR_KPARAM_INFO
	.align		4
.L_42:
        /*0118*/ 	.byte	0x04, 0x17
        /*011a*/ 	.short	(.L_44 - .L_43)
.L_43:
        /*011c*/ 	.word	0x00000000
        /*0120*/ 	.short	0x0008
        /*0122*/ 	.short	0x0034
        /*0124*/ 	.byte	0x00, 0xf0, 0x11, 0x00


	//----- nvinfo : EIATTR_KPARAM_INFO
	.align		4
.L_44:
        /*0128*/ 	.byte	0x04, 0x17
        /*012a*/ 	.short	(.L_46 - .L_45)
.L_45:
        /*012c*/ 	.word	0x00000000
        /*0130*/ 	.short	0x0007
        /*0132*/ 	.short	0x0030
        /*0134*/ 	.byte	0x00, 0xf0, 0x11, 0x00


	//----- nvinfo : EIATTR_KPARAM_INFO
	.align		4
.L_46:
        /*0138*/ 	.byte	0x04, 0x17
        /*013a*/ 	.short	(.L_48 - .L_47)
.L_47:
        /*013c*/ 	.word	0x00000000
        /*0140*/ 	.short	0x0006
        /*0142*/ 	.short	0x002c
        /*0144*/ 	.byte	0x00, 0xf0, 0x11, 0x00


	//----- nvinfo : EIATTR_KPARAM_INFO
	.align		4
.L_48:
        /*0148*/ 	.byte	0x04, 0x17
        /*014a*/ 	.short	(.L_50 - .L_49)
.L_49:
        /*014c*/ 	.word	0x00000000
        /*0150*/ 	.short	0x0005
        /*0152*/ 	.short	0x0028
        /*0154*/ 	.byte	0x00, 0xf0, 0x11, 0x00


	//----- nvinfo : EIATTR_KPARAM_INFO
	.align		4
.L_50:
        /*0158*/ 	.byte	0x04, 0x17
        /*015a*/ 	.short	(.L_52 - .L_51)
.L_51:
        /*015c*/ 	.word	0x00000000
        /*0160*/ 	.short	0x0004
        /*0162*/ 	.short	0x0020
        /*0164*/ 	.byte	0x00, 0xf4, 0x21, 0x00


	//----- nvinfo : EIATTR_KPARAM_INFO
	.align		4
.L_52:
        /*0168*/ 	.byte	0x04, 0x17
        /*016a*/ 	.short	(.L_54 - .L_53)
.L_53:
        /*016c*/ 	.word	0x00000000
        /*0170*/ 	.short	0x0003
        /*0172*/ 	.short	0x0018
        /*0174*/ 	.byte	0x00, 0xf4, 0x21, 0x00


	//----- nvinfo : EIATTR_KPARAM_INFO
	.align		4
.L_54:
        /*0178*/ 	.byte	0x04, 0x17
        /*017a*/ 	.short	(.L_56 - .L_55)
.L_55:
        /*017c*/ 	.word	0x00000000
        /*0180*/ 	.short	0x0002
        /*0182*/ 	.short	0x0010
        /*0184*/ 	.byte	0x00, 0xf4, 0x21, 0x00


	//----- nvinfo : EIATTR_KPARAM_INFO
	.align		4
.L_56:
        /*0188*/ 	.byte	0x04, 0x17
        /*018a*/ 	.short	(.L_58 - .L_57)
.L_57:
        /*018c*/ 	.word	0x00000000
        /*0190*/ 	.short	0x0001
        /*0192*/ 	.short	0x0008
        /*0194*/ 	.byte	0x00, 0xf4, 0x21, 0x00


	//----- nvinfo : EIATTR_KPARAM_INFO
	.align		4
.L_58:
        /*0198*/ 	.byte	0x04, 0x17
        /*019a*/ 	.short	(.L_60 - .L_59)
.L_59:
        /*019c*/ 	.word	0x00000000
        /*01a0*/ 	.short	0x0000
        /*01a2*/ 	.short	0x0000
        /*01a4*/ 	.byte	0x00, 0xf4, 0x21, 0x00


	//----- nvinfo : EIATTR_SPARSE_MMA_MASK
	.align		4
.L_60:
        /*01a8*/ 	.byte	0x03, 0x50
        /*01aa*/ 	.short	0x0000


	//----- nvinfo : EIATTR_MAXREG_COUNT
	.align		4
        /*01ac*/ 	.byte	0x03, 0x1b
        /*01ae*/ 	.short	0x0080


	//----- nvinfo : EIATTR_NUM_BARRIERS
	.align		4
        /*01b0*/ 	.byte	0x02, 0x4c
        /*01b2*/ 	.byte	0x01
	.zero		1


	//----- nvinfo : EIATTR_ANNOTATIONS
	.align		4
        /*01b4*/ 	.byte	0x04, 0x55
        /*01b6*/ 	.short	(.L_62 - .L_61)


	//   ....[0]....
.L_61:
        /*01b8*/ 	.word	0x00000001
        /*01bc*/ 	.byte	0x10, 0x16, 0x00, 0x00, 0x01, 0x00, 0x00, 0x00, 0x30, 0x16, 0x00, 0x00, 0x01, 0x00, 0x00, 0x00
        /* <DEDUP_REMOVED lines=378> */
        /*196c*/ 	.byte	0xb0, 0xa9, 0x00, 0x00


	//----- nvinfo : EIATTR_MERCURY_ISA_VERSION
	.align		4
.L_62:
        /*1970*/ 	.byte	0x03, 0x5f
        /*1972*/ 	.short	0x0101


	//----- nvinfo : EIATTR_COOP_GROUP_MASK_REGIDS
	.align		4
        /*1974*/ 	.byte	0x04, 0x29
        /*1976*/ 	.short	(.L_64 - .L_63)


	//   ....[0]....
.L_63:
        /*1978*/ 	.word	0xffffffff


	//   ....[1]....
        /*197c*/ 	.word	0xffffffff


	//   ....[2]....
        /*1980*/ 	.word	0xffffffff


	//   ....[3]....
        /*1984*/ 	.word	0xffffffff


	//   ....[4]....
        /*1988*/ 	.word	0xffffffff


	//   ....[5]....
        /*198c*/ 	.word	0xffffffff


	//   ....[6]....
        /*1990*/ 	.word	0xffffffff


	//   ....[7]....
        /*1994*/ 	.word	0xffffffff


	//----- nvinfo : EIATTR_COOP_GROUP_INSTR_OFFSETS
	.align		4
.L_64:
        /*1998*/ 	.byte	0x04, 0x28
        /*199a*/ 	.short	(.L_66 - .L_65)


	//   ....[0]....
.L_65:
        /*199c*/ 	.word	0x00005e10


	//   ....[1]....
        /*19a0*/ 	.word	0x00005e30


	//   ....[2]....
        /*19a4*/ 	.word	0x00006380


	//   ....[3]....
        /*19a8*/ 	.word	0x000063b0


	//   ....[4]....
        /*19ac*/ 	.word	0x00009ef0


	//   ....[5]....
        /*19b0*/ 	.word	0x00009f00


	//   ....[6]....
        /*19b4*/ 	.word	0x00009f30


	//   ....[7]....
        /*19b8*/ 	.word	0x00009f40


	//----- nvinfo : EIATTR_EXIT_INSTR_OFFSETS
	.align		4
.L_66:
        /*19bc*/ 	.byte	0x04, 0x1c
        /*19be*/ 	.short	(.L_68 - .L_67)


	//   ....[0]....
.L_67:
        /*19c0*/ 	.word	0x0000d240


	//   ....[1]....
        /*19c4*/ 	.word	0x0000d270


	//----- nvinfo : EIATTR_REQNTID
	.align		4
.L_68:
        /*19c8*/ 	.byte	0x04, 0x10
        /*19ca*/ 	.short	(.L_70 - .L_69)
.L_69:
        /*19cc*/ 	.word	0x00000200
        /*19d0*/ 	.word	0x00000001
        /*19d4*/ 	.word	0x00000001


	//----- nvinfo : EIATTR_CBANK_PARAM_SIZE
	.align		4
.L_70:
        /*19d8*/ 	.byte	0x03, 0x19
        /*19da*/ 	.short	0x0088


	//----- nvinfo : EIATTR_PARAM_CBANK
	.align		4
        /*19dc*/ 	.byte	0x04, 0x0a
        /*19de*/ 	.short	(.L_72 - .L_71)
	.align		4
.L_71:
        /*19e0*/ 	.word	index@(.nv.constant0.attn_fwd)
        /*19e4*/ 	.short	0x0210
        /*19e6*/ 	.short	0x0088


	//----- nvinfo : EIATTR_SW_WAR
	.align		4
.L_72:
        /*19e8*/ 	.byte	0x04, 0x36
        /*19ea*/ 	.short	(.L_74 - .L_73)
.L_73:
        /*19ec*/ 	.word	0x00000008
.L_74:


//--------------------- .nv.callgraph             --------------------------
	.section	.nv.callgraph,"",@"SHT_CUDA_CALLGRAPH"
	.align	4
	.sectionentsize	8
	.align		4
        /*0000*/ 	.word	0x00000000
	.align		4
        /*0004*/ 	.word	0xffffffff
	.align		4
        /*0008*/ 	.word	0x00000000
	.align		4
        /*000c*/ 	.word	0xfffffffe
	.align		4
        /*0010*/ 	.word	0x00000000
	.align		4
        /*0014*/ 	.word	0xfffffffd
	.align		4
        /*0018*/ 	.word	0x00000000
	.align		4
        /*001c*/ 	.word	0xfffffffc


//--------------------- .nv.constant4             --------------------------
	.section	.nv.constant4,"a",@progbits
	.align	8
	.align		8
.nv.constant4:
        /*0000*/ 	.dword	_$_str


//--------------------- .text.attn_fwd            --------------------------
	.section	.text.attn_fwd,"ax",@progbits
	.align	128
        .global         attn_fwd
        .type           attn_fwd,@function
        .size           attn_fwd,(.L_x_3 - attn_fwd)
        .other          attn_fwd,@"STO_CUDA_ENTRY STV_DEFAULT"
attn_fwd:
.text.attn_fwd:
[----:B------:R-:W0:Y:S01]  /*0000*/  LDC R1, c[0x0][0x28] ;  /* 0x00000a00ff017b82 */ /* 0x000e220000000800 */
[----:B------:R-:W1:Y:S07]  /*0010*/  S2R R82, SR_TID.X ;  /* 0x0000000000527919 */ /* 0x000e6e0000002100 */
[----:B------:R-:W2:Y:S01]  /*0020*/  S2UR UR7, SR_CTAID.Y ;  /* 0x00000000000779c3 */ /* 0x000ea20000002600 */
[----:B------:R-:W-:Y:S01]  /*0030*/  ULDC.64 UR4, c[0x0][0x240] ;  /* 0x0000900000047ab9 */ /* 0x000fe20000000a00 */
[----:B------:R-:W-:Y:S01]  /*0040*/  ULDC.64 UR46, c[0x0][0x208] ;  /* 0x00008200002e7ab9 */ /* 0x000fe20000000a00 */
[----:B------:R-:W3:Y:S01]  /*0050*/  S2R R0, SR_CTAID.X ;  /* 0x0000000000007919 */ /* 0x000ee20000002500 */
[----:B0-----:R-:W-:-:S04]  /*0060*/  VIADD R1, R1, 0xfffffad0 ;  /* 0xfffffad001017836 */ /* 0x001fc80000000000 */
[----:B------:R-:W0:Y:S08]  /*0070*/  LDC R8, c[0x0][0x248] ;  /* 0x00009200ff087b82 */ /* 0x000e300000000800 */
[----:B------:R-:W4:Y:S01]  /*0080*/  LDC.64 R6, c[0x0][0x210] ;  /* 0x00008400ff067b82 */ /* 0x000f220000000a00 */
[----:B--2---:R-:W-:-:S04]  /*0090*/  UIMAD UR4, UR7, UR4, URZ ;  /* 0x00000004070472a4 */ /* 0x004fc8000f8e023f */
[----:B------:R-:W-:Y:S01]  /*00a0*/  USHF.L.U32 UR6, UR4, 0x1, URZ ;  /* 0x0000000104067899 */ /* 0x000fe2000800063f */
[----:B-1----:R-:W-:Y:S02]  /*00b0*/  SHF.R.U32.HI R5, RZ, 0x8, R82 ;  /* 0x00000008ff057819 */ /* 0x002fe40000011652 */
[----:B---3--:R-:W-:Y:S02]  /*00c0*/  PRMT R2, R82, 0x6540, R0 ;  /* 0x0000654052027816 */ /* 0x008fe40000000000 */
[----:B------:R-:W-:-:S03]  /*00d0*/  SGXT.U32 R5, R5, 0x1 ;  /* 0x000000010505781a */ /* 0x000fc60000000000 */
[----:B------:R-:W-:Y:S01]  /*00e0*/  IMAD R0, R2, UR5, RZ ;  /* 0x0000000502007c24 */ /* 0x000fe2000f8e02ff */
[----:B------:R-:W-:Y:S01]  /*00f0*/  UIMAD.WIDE UR4, UR4, 0x2, URZ ;  /* 0x00000002040478a5 */ /* 0x000fe2000f8e023f */
[----:B0-----:R-:W-:Y:S02]  /*0100*/  IMAD R5, R5, R8, RZ ;  /* 0x0000000805057224 */ /* 0x001fe400078e02ff */
[C---:B------:R-:W-:Y:S02]  /*0110*/  IMAD.SHL.U32 R3, R0.reuse, 0x2, RZ ;  /* 0x0000000200037824 */ /* 0x040fe400078e00ff */
[----:B------:R-:W-:-:S03]  /*0120*/  IMAD.HI R0, R0, 0x2, RZ ;  /* 0x0000000200007827 */ /* 0x000fc600078e02ff */
[----:B----4-:R-:W-:Y:S01]  /*0130*/  IADD3 R3, P0, P1, R3, UR6, R6 ;  /* 0x0000000603037c10 */ /* 0x010fe2000f91e006 */
[----:B------:R-:W-:-:S03]  /*0140*/  IMAD R9, R8, 0x2, R5 ;  /* 0x0000000208097824 */ /* 0x000fc600078e0205 */
[----:B------:R-:W-:Y:S01]  /*0150*/  IADD3.X R0, R0, UR5, R7, P0, P1 ;  /* 0x0000000500007c10 */ /* 0x000fe200087e2407 */
[C---:B------:R-:W-:Y:S01]  /*0160*/  IMAD R13, R8.reuse, 0x2, R9 ;  /* 0x00000002080d7824 */ /* 0x040fe200078e0209 */
[-C--:B------:R-:W-:Y:S02]  /*0170*/  LEA R6, P0, R5, R3.reuse, 0x1 ;  /* 0x0000000305067211 */ /* 0x080fe400078008ff */
[-C--:B------:R-:W-:Y:S02]  /*0180*/  LEA R10, P1, R9, R3.reuse, 0x1 ;  /* 0x00000003090a7211 */ /* 0x080fe400078208ff */
[-C--:B------:R-:W-:Y:S01]  /*0190*/  LEA.HI.X.SX32 R7, R5, R0.reuse, 0x1, P0 ;  /* 0x0000000005077211 */ /* 0x080fe200000f0eff */
[C---:B------:R-:W-:Y:S01]  /*01a0*/  IMAD R5, R8.reuse, 0x2, R13 ;  /* 0x0000000208057824 */ /* 0x040fe200078e020d */
[-C--:B------:R-:W-:Y:S02]  /*01b0*/  LEA.HI.X.SX32 R11, R9, R0.reuse, 0x1, P1 ;  /* 0x00000000090b7211 */ /* 0x080fe400008f0eff */
[CC--:B------:R-:W-:Y:S01]  /*01c0*/  LEA R12, P0, R13.reuse, R3.reuse, 0x1 ;  /* 0x000000030d0c7211 */ /* 0x0c0fe200078008ff */
[C---:B------:R-:W-:Y:S01]  /*01d0*/  IMAD R9, R8.reuse, 0x2, R5 ;  /* 0x0000000208097824 */ /* 0x040fe200078e0205 */
[----:B------:R-:W2:Y:S02]  /*01e0*/  LDG.E.U16 R2, desc[UR46][R6.64] ;  /* 0x0000002e06027981 */ /* 0x000ea4000c1e1500 */
[----:B------:R-:W-:Y:S01]  /*01f0*/  LEA.HI.X.SX32 R13, R13, R0, 0x1, P0 ;  /* 0x000000000d0d7211 */ /* 0x000fe200000f0eff */
[----:B------:R-:W-:Y:S01]  /*0200*/  IMAD R19, R8, 0x2, R9 ;  /* 0x0000000208137824 */ /* 0x000fe200078e0209 */
[-C--:B------:R-:W-:Y:S01]  /*0210*/  LEA R16, P1, R9, R3.reuse, 0x1 ;  /* 0x0000000309107211 */ /* 0x080fe200078208ff */
[----:B------:R0:W3:Y:S01]  /*0220*/  LDG.E.U16 R4, desc[UR46][R10.64] ;  /* 0x0000002e0a047981 */ /* 0x0000e2000c1e1500 */
[----:B------:R-:W-:-:S02]  /*0230*/  LEA R14, P0, R5, R3, 0x1 ;  /* 0x00000003050e7211 */ /* 0x000fc400078008ff */
[-C--:B------:R-:W-:Y:S01]  /*0240*/  LEA.HI.X.SX32 R17, R9, R0.reuse, 0x1, P1 ;  /* 0x0000000009117211 */ /* 0x080fe200008f0eff */
[C---:B------:R-:W-:Y:S01]  /*0250*/  IMAD R9, R8.reuse, 0x2, R19 ;  /* 0x0000000208097824 */ /* 0x040fe200078e0213 */
[-C--:B------:R-:W-:Y:S02]  /*0260*/  LEA.HI.X.SX32 R15, R5, R0.reuse, 0x1, P0 ;  /* 0x00000000050f7211 */ /* 0x080fe400000f0eff */
[C---:B------:R-:W-:Y:S01]  /*0270*/  LEA R18, P0, R19.reuse, R3, 0x1 ;  /* 0x0000000313127211 */ /* 0x040fe200078008ff */
[----:B------:R1:W4:Y:S01]  /*0280*/  LDG.E.U16 R5, desc[UR46][R12.64] ;  /* 0x0000002e0c057981 */ /* 0x000322000c1e1500 */
[C---:B------:R-:W-:Y:S02]  /*0290*/  LEA R21, R8.reuse, R9, 0x1 ;  /* 0x0000000908157211 */ /* 0x040fe400078e08ff */
[----:B------:R-:W-:Y:S01]  /*02a0*/  LEA.HI.X.SX32 R19, R19, R0, 0x1, P0 ;  /* 0x0000000013137211 */ /* 0x000fe200000f0eff */
[----:B------:R5:W4:Y:S01]  /*02b0*/  LDG.E.U16 R6, desc[UR46][R14.64] ;  /* 0x0000002e0e067981 */ /* 0x000b22000c1e1500 */
[----:B0-----:R-:W-:Y:S01]  /*02c0*/  LEA R10, P0, R9, R3, 0x1 ;  /* 0x00000003090a7211 */ /* 0x001fe200078008ff */
[----:B------:R-:W-:-:S02]  /*02d0*/  IMAD R23, R8, 0x2, R21 ;  /* 0x0000000208177824 */ /* 0x000fc400078e0215 */
[----:B------:R0:W3:Y:S01]  /*02e0*/  LDG.E.U16 R7, desc[UR46][R16.64] ;  /* 0x0000002e10077981 */ /* 0x0000e2000c1e1500 */
[-C--:B------:R-:W-:Y:S01]  /*02f0*/  LEA.HI.X.SX32 R11, R9, R0.reuse, 0x1, P0 ;  /* 0x00000000090b7211 */ /* 0x080fe200000f0eff */
[C---:B-1----:R-:W-:Y:S01]  /*0300*/  IMAD R13, R8.reuse, 0x2, R23 ;  /* 0x00000002080d7824 */ /* 0x042fe200078e0217 */
[-C--:B------:R-:W-:Y:S01]  /*0310*/  LEA R20, P0, R21, R3.reuse, 0x1 ;  /* 0x0000000315147211 */ /* 0x080fe200078008ff */
[----:B------:R1:W4:Y:S01]  /*0320*/  LDG.E.U16 R9, desc[UR46][R18.64] ;  /* 0x0000002e12097981 */ /* 0x000322000c1e1500 */
[-C--:B------:R-:W-:Y:S01]  /*0330*/  LEA R22, P1, R23, R3.reuse, 0x1 ;  /* 0x0000000317167211 */ /* 0x080fe200078208ff */
[C---:B-----5:R-:W-:Y:S01]  /*0340*/  IMAD R15, R8.reuse, 0x2, R13 ;  /* 0x00000002080f7824 */ /* 0x060fe200078e020d */
[-C--:B------:R-:W-:Y:S01]  /*0350*/  LEA.HI.X.SX32 R21, R21, R0.reuse, 0x1, P0 ;  /* 0x0000000015157211 */ /* 0x080fe200000f0eff */
[----:B------:R5:W4:Y:S01]  /*0360*/  LDG.E.U16 R10, desc[UR46][R10.64] ;  /* 0x0000002e0a0a7981 */ /* 0x000b22000c1e1500 */
[-C--:B------:R-:W-:Y:S01]  /*0370*/  LEA R24, P0, R13, R3.reuse, 0x1 ;  /* 0x000000030d187211 */ /* 0x080fe200078008ff */
[C---:B0-----:R-:W-:Y:S01]  /*0380*/  IMAD R17, R8.reuse, 0x2, R15 ;  /* 0x0000000208117824 */ /* 0x041fe200078e020f */
[-C--:B------:R-:W-:Y:S01]  /*0390*/  LEA.HI.X.SX32 R23, R23, R0.reuse, 0x1, P1 ;  /* 0x0000000017177211 */ /* 0x080fe200008f0eff */
[----:B------:R0:W4:Y:S01]  /*03a0*/  LDG.E.U16 R12, desc[UR46][R20.64] ;  /* 0x0000002e140c7981 */ /* 0x000122000c1e1500 */
[-C--:B------:R-:W-:Y:S01]  /*03b0*/  LEA.HI.X.SX32 R25, R13, R0.reuse, 0x1, P0 ;  /* 0x000000000d197211 */ /* 0x080fe200000f0eff */
[C---:B------:R-:W-:Y:S01]  /*03c0*/  IMAD R29, R8.reuse, 0x2, R17 ;  /* 0x00000002081d7824 */ /* 0x040fe200078e0211 */
[CC--:B-1----:R-:W-:Y:S01]  /*03d0*/  LEA R18, P0, R15.reuse, R3.reuse, 0x1 ;  /* 0x000000030f127211 */ /* 0x0c2fe200078008ff */
[----:B------:R1:W4:Y:S02]  /*03e0*/  LDG.E.U16 R13, desc[UR46][R22.64] ;  /* 0x0000002e160d7981 */ /* 0x000324000c1e1500 */
[C---:B-----5:R-:W-:Y:S01]  /*03f0*/  IMAD R11, R8.reuse, 0x2, R29 ;  /* 0x00000002080b7824 */ /* 0x060fe200078e021d */
[-C--:B------:R-:W-:Y:S01]  /*0400*/  LEA.HI.X.SX32 R19, R15, R0.reuse, 0x1, P0 ;  /* 0x000000000f137211 */ /* 0x080fe200000f0eff */
[----:B------:R5:W4:Y:S01]  /*0410*/  LDG.E.U16 R14, desc[UR46][R24.64] ;  /* 0x0000002e180e7981 */ /* 0x000b22000c1e1500 */
[-C--:B------:R-:W-:Y:S01]  /*0420*/  LEA R26, P0, R17, R3.reuse, 0x1 ;  /* 0x00000003111a7211 */ /* 0x080fe200078008ff */
[----:B0-----:R-:W-:Y:S01]  /*0430*/  IMAD R21, R8, 0x2, R11 ;  /* 0x0000000208157824 */ /* 0x001fe200078e020b */
[----:B------:R-:W-:Y:S01]  /*0440*/  LEA R28, P1, R29, R3, 0x1 ;  /* 0x000000031d1c7211 */ /* 0x000fe200078208ff */
[----:B------:R-:W4:Y:S01]  /*0450*/  LDG.E.U16 R15, desc[UR46][R18.64] ;  /* 0x0000002e120f7981 */ /* 0x000f22000c1e1500 */
[----:B------:R-:W-:-:S02]  /*0460*/  LEA.HI.X.SX32 R27, R17, R0, 0x1, P0 ;  /* 0x00000000111b7211 */ /* 0x000fc400000f0eff */
[-C--:B------:R-:W-:Y:S02]  /*0470*/  LEA R30, P0, R11, R3.reuse, 0x1 ;  /* 0x000000030b1e7211 */ /* 0x080fe400078008ff */
[-C--:B------:R-:W-:Y:S01]  /*0480*/  LEA.HI.X.SX32 R29, R29, R0.reuse, 0x1, P1 ;  /* 0x000000001d1d7211 */ /* 0x080fe200008f0eff */
[----:B------:R0:W4:Y:S01]  /*0490*/  LDG.E.U16 R16, desc[UR46][R26.64] ;  /* 0x0000002e1a107981 */ /* 0x000122000c1e1500 */
[-C--:B------:R-:W-:Y:S01]  /*04a0*/  LEA.HI.X.SX32 R31, R11, R0.reuse, 0x1, P0 ;  /* 0x000000000b1f7211 */ /* 0x080fe200000f0eff */
[C---:B------:R-:W-:Y:S01]  /*04b0*/  IMAD R11, R8.reuse, 0x2, R21 ;  /* 0x00000002080b7824 */ /* 0x040fe200078e0215 */
[C---:B-1----:R-:W-:Y:S01]  /*04c0*/  LEA R22, P0, R21.reuse, R3, 0x1 ;  /* 0x0000000315167211 */ /* 0x042fe200078008ff */
[----:B------:R-:W4:Y:S03]  /*04d0*/  LDG.E.U16 R17, desc[UR46][R28.64] ;  /* 0x0000002e1c117981 */ /* 0x000f26000c1e1500 */
[----:B------:R-:W-:Y:S01]  /*04e0*/  LEA.HI.X.SX32 R23, R21, R0, 0x1, P0 ;  /* 0x0000000015177211 */ /* 0x000fe200000f0eff */
[----:B------:R1:W4:Y:S01]  /*04f0*/  LDG.E.U16 R18, desc[UR46][R30.64] ;  /* 0x0000002e1e127981 */ /* 0x000322000c1e1500 */
[----:B------:R-:W-:-:S02]  /*0500*/  LEA R21, R8, R11, 0x1 ;  /* 0x0000000b08157211 */ /* 0x000fc400078e08ff */
[C---:B-----5:R-:W-:Y:S01]  /*0510*/  LEA R24, P0, R11.reuse, R3, 0x1 ;  /* 0x000000030b187211 */ /* 0x060fe200078008ff */
[----:B------:R-:W5:Y:S02]  /*0520*/  LDG.E.U16 R19, desc[UR46][R22.64] ;  /* 0x0000002e16137981 */ /* 0x000f64000c1e1500 */
[----:B------:R-:W-:Y:S01]  /*0530*/  IMAD R35, R8, 0x2, R21 ;  /* 0x0000000208237824 */ /* 0x000fe200078e0215 */
[----:B------:R-:W-:-:S03]  /*0540*/  LEA.HI.X.SX32 R25, R11, R0, 0x1, P0 ;  /* 0x000000000b197211 */ /* 0x000fc600000f0eff */
[C---:B------:R-:W-:Y:S01]  /*0550*/  IMAD R11, R8.reuse, 0x2, R35 ;  /* 0x00000002080b7824 */ /* 0x040fe200078e0223 */
[CC--:B0-----:R-:W-:Y:S01]  /*0560*/  LEA R26, P0, R35.reuse, R3.reuse, 0x1 ;  /* 0x00000003231a7211 */ /* 0x0c1fe200078008ff */
[----:B------:R-:W5:Y:S03]  /*0570*/  LDG.E.U16 R20, desc[UR46][R24.64] ;  /* 0x0000002e18147981 */ /* 0x000f66000c1e1500 */
[-C--:B------:R-:W-:Y:S01]  /*0580*/  LEA.HI.X.SX32 R27, R35, R0.reuse, 0x1, P0 ;  /* 0x00000000231b7211 */ /* 0x080fe200000f0eff */
[C---:B-1----:R-:W-:Y:S01]  /*0590*/  IMAD R31, R8.reuse, 0x2, R11 ;  /* 0x00000002081f7824 */ /* 0x042fe200078e020b */
[-C--:B------:R-:W-:Y:S02]  /*05a0*/  LEA R28, P0, R11, R3.reuse, 0x1 ;  /* 0x000000030b1c7211 */ /* 0x080fe400078008ff */
[----:B------:R-:W-:Y:S01]  /*05b0*/  LEA R32, P1, R21, R3, 0x1 ;  /* 0x0000000315207211 */ /* 0x000fe200078208ff */
[----:B------:R-:W5:Y:S01]  /*05c0*/  LDG.E.U16 R22, desc[UR46][R26.64] ;  /* 0x0000002e1a167981 */ /* 0x000f62000c1e1500 */
[-C--:B------:R-:W-:Y:S01]  /*05d0*/  LEA.HI.X.SX32 R29, R11, R0.reuse, 0x1, P0 ;  /* 0x000000000b1d7211 */ /* 0x080fe200000f0eff */
[----:B------:R-:W-:Y:S01]  /*05e0*/  IMAD R11, R8, 0x2, R31 ;  /* 0x00000002080b7824 */ /* 0x000fe200078e021f */
[----:B------:R-:W-:-:S03]  /*05f0*/  LEA.HI.X.SX32 R33, R21, R0, 0x1, P1 ;  /* 0x0000000015217211 */ /* 0x000fc600008f0eff */
[C---:B------:R-:W-:Y:S01]  /*0600*/  IMAD R37, R8.reuse, 0x2, R11 ;  /* 0x0000000208257824 */ /* 0x040fe200078e020b */
[-C--:B------:R-:W-:Y:S01]  /*0610*/  LEA R34, P1, R11, R3.reuse, 0x1 ;  /* 0x000000030b227211 */ /* 0x080fe200078208ff */
[----:B------:R0:W5:Y:S02]  /*0620*/  LDG.E.U16 R21, desc[UR46][R32.64] ;  /* 0x0000002e20157981 */ /* 0x000164000c1e1500 */
[C---:B------:R-:W-:Y:S01]  /*0630*/  IMAD R39, R8.reuse, 0x2, R37 ;  /* 0x0000000208277824 */ /* 0x040fe200078e0225 */
[-C--:B------:R-:W-:Y:S01]  /*0640*/  LEA R30, P0, R31, R3.reuse, 0x1 ;  /* 0x000000031f1e7211 */ /* 0x080fe200078008ff */
[----:B------:R1:W5:Y:S01]  /*0650*/  LDG.E.U16 R23, desc[UR46][R28.64] ;  /* 0x0000002e1c177981 */ /* 0x000362000c1e1500 */
[-C--:B------:R-:W-:Y:S01]  /*0660*/  LEA.HI.X.SX32 R35, R11, R0.reuse, 0x1, P1 ;  /* 0x000000000b237211 */ /* 0x080fe200008f0eff */
[C---:B------:R-:W-:Y:S01]  /*0670*/  IMAD R11, R8.reuse, 0x2, R39 ;  /* 0x00000002080b7824 */ /* 0x040fe200078e0227 */
[-C--:B------:R-:W-:Y:S02]  /*0680*/  LEA.HI.X.SX32 R31, R31, R0.reuse, 0x1, P0 ;  /* 0x000000001f1f7211 */ /* 0x080fe400000f0eff */
[C---:B0-----:R-:W-:Y:S01]  /*0690*/  LEA R32, P0, R37.reuse, R3, 0x1 ;  /* 0x0000000325207211 */ /* 0x041fe200078008ff */
[----:B------:R-:W-:Y:S01]  /*06a0*/  IMAD R41, R8, 0x2, R11 ;  /* 0x0000000208297824 */ /* 0x000fe200078e020b */
[----:B------:R0:W5:Y:S02]  /*06b0*/  LDG.E.U16 R25, desc[UR46][R34.64] ;  /* 0x0000002e22197981 */ /* 0x000164000c1e1500 */
[----:B------:R-:W-:-:S02]  /*06c0*/  LEA.HI.X.SX32 R33, R37, R0, 0x1, P0 ;  /* 0x0000000025217211 */ /* 0x000fc400000f0eff */
[C---:B------:R-:W-:Y:S01]  /*06d0*/  LEA R36, P0, R39.reuse, R3, 0x1 ;  /* 0x0000000327247211 */ /* 0x040fe200078008ff */
[----:B------:R-:W5:Y:S01]  /*06e0*/  LDG.E.U16 R24, desc[UR46][R30.64] ;  /* 0x0000002e1e187981 */ /* 0x000f62000c1e1500 */
[C---:B-1----:R-:W-:Y:S02]  /*06f0*/  LEA R29, R8.reuse, R41, 0x1 ;  /* 0x00000029081d7211 */ /* 0x042fe400078e08ff */
[-C--:B------:R-:W-:Y:S01]  /*0700*/  LEA.HI.X.SX32 R37, R39, R0.reuse, 0x1, P0 ;  /* 0x0000000027257211 */ /* 0x080fe200000f0eff */
[----:B------:R1:W5:Y:S01]  /*0710*/  LDG.E.U16 R26, desc[UR46][R32.64] ;  /* 0x0000002e201a7981 */ /* 0x000362000c1e1500 */
[C---:B------:R-:W-:Y:S01]  /*0720*/  LEA R38, P0, R11.reuse, R3, 0x1 ;  /* 0x000000030b267211 */ /* 0x040fe200078008ff */
[C---:B------:R-:W-:Y:S02]  /*0730*/  IMAD R43, R8.reuse, 0x2, R29 ;  /* 0x00000002082b7824 */ /* 0x040fe400078e021d */
[----:B------:R1:W5:Y:S01]  /*0740*/  LDG.E.U16 R27, desc[UR46][R36.64] ;  /* 0x0000002e241b7981 */ /* 0x000362000c1e1500 */
[----:B------:R-:W-:Y:S01]  /*0750*/  LEA.HI.X.SX32 R39, R11, R0, 0x1, P0 ;  /* 0x000000000b277211 */ /* 0x000fe200000f0eff */
[----:B------:R-:W-:-:S04]  /*0760*/  IMAD R11, R8, 0x2, R43 ;  /* 0x00000002080b7824 */ /* 0x000fc800078e022b */
[C---:B------:R-:W-:Y:S01]  /*0770*/  IMAD R45, R8.reuse, 0x2, R11 ;  /* 0x00000002082d7824 */ /* 0x040fe200078e020b */
[C---:B0-----:R-:W-:Y:S01]  /*0780*/  LEA R34, P0, R29.reuse, R3, 0x1 ;  /* 0x000000031d227211 */ /* 0x041fe200078008ff */
[----:B------:R0:W5:Y:S02]  /*0790*/  LDG.E.U16 R28, desc[UR46][R38.64] ;  /* 0x0000002e261c7981 */ /* 0x000164000c1e1500 */
[----:B-1----:R-:W-:Y:S01]  /*07a0*/  IMAD R33, R8, 0x2, R45 ;  /* 0x0000000208217824 */ /* 0x002fe200078e022d */
[----:B------:R-:W-:-:S03]  /*07b0*/  LEA.HI.X.SX32 R35, R29, R0, 0x1, P0 ;  /* 0x000000001d237211 */ /* 0x000fc600000f0eff */
[C---:B------:R-:W-:Y:S01]  /*07c0*/  IMAD R47, R8.reuse, 0x2, R33 ;  /* 0x00000002082f7824 */ /* 0x040fe200078e0221 */
[CC--:B------:R-:W-:Y:S01]  /*07d0*/  LEA R42, P0, R43.reuse, R3.reuse, 0x1 ;  /* 0x000000032b2a7211 */ /* 0x0c0fe200078008ff */
[----:B------:R-:W5:Y:S02]  /*07e0*/  LDG.E.U16 R30, desc[UR46][R34.64] ;  /* 0x0000002e221e7981 */ /* 0x000f64000c1e1500 */
[C---:B------:R-:W-:Y:S01]  /*07f0*/  IMAD R49, R8.reuse, 0x2, R47 ;  /* 0x0000000208317824 */ /* 0x040fe200078e022f */
[-C--:B------:R-:W-:Y:S02]  /*0800*/  LEA.HI.X.SX32 R43, R43, R0.reuse, 0x1, P0 ;  /* 0x000000002b2b7211 */ /* 0x080fe400000f0eff */
[-C--:B------:R-:W-:Y:S01]  /*0810*/  LEA R36, P0, R11, R3.reuse, 0x1 ;  /* 0x000000030b247211 */ /* 0x080fe200078008ff */
[C---:B------:R-:W-:Y:S01]  /*0820*/  IMAD R51, R8.reuse, 0x2, R49 ;  /* 0x0000000208337824 */ /* 0x040fe200078e0231 */
[----:B------:R-:W-:Y:S01]  /*0830*/  LEA R40, P1, R41, R3, 0x1 ;  /* 0x0000000329287211 */ /* 0x000fe200078208ff */
[----:B------:R-:W5:Y:S01]  /*0840*/  LDG.E.U16 R31, desc[UR46][R42.64] ;  /* 0x0000002e2a1f7981 */ /* 0x000f62000c1e1500 */
[-C--:B------:R-:W-:Y:S01]  /*0850*/  LEA.HI.X.SX32 R37, R11, R0.reuse, 0x1, P0 ;  /* 0x000000000b257211 */ /* 0x080fe200000f0eff */
[----:B------:R-:W-:Y:S01]  /*0860*/  IMAD R11, R8, 0x2, R51 ;  /* 0x00000002080b7824 */ /* 0x000fe200078e0233 */
[----:B------:R-:W-:-:S02]  /*0870*/  LEA.HI.X.SX32 R41, R41, R0, 0x1, P1 ;  /* 0x0000000029297211 */ /* 0x000fc400008f0eff */
[----:B0-----:R-:W-:Y:S01]  /*0880*/  LEA R38, P0, R33, R3, 0x1 ;  /* 0x0000000321267211 */ /* 0x001fe200078008ff */
[----:B------:R-:W5:Y:S01]  /*0890*/  LDG.E.U16 R32, desc[UR46][R36.64] ;  /* 0x0000002e24207981 */ /* 0x000f62000c1e1500 */
[C---:B------:R-:W-:Y:S02]  /*08a0*/  LEA R53, R8.reuse, R11, 0x1 ;  /* 0x0000000b08357211 */ /* 0x040fe400078e08ff */
[----:B------:R-:W-:Y:S01]  /*08b0*/  LEA R44, P1, R45, R3, 0x1 ;  /* 0x000000032d2c7211 */ /* 0x000fe200078208ff */
[----:B------:R0:W5:Y:S02]  /*08c0*/  LDG.E.U16 R29, desc[UR46][R40.64] ;  /* 0x0000002e281d7981 */ /* 0x000164000c1e1500 */
[----:B------:R-:W-:-:S04]  /*08d0*/  IMAD R55, R8, 0x2, R53 ;  /* 0x0000000208377824 */ /* 0x000fc800078e0235 */
[----:B------:R-:W-:-:S04]  /*08e0*/  IMAD R57, R8, 0x2, R55 ;  /* 0x0000000208397824 */ /* 0x000fc800078e0237 */
[----:B------:R-:W-:-:S04]  /*08f0*/  IMAD R59, R8, 0x2, R57 ;  /* 0x00000002083b7824 */ /* 0x000fc800078e0239 */
[----:B------:R-:W-:-:S04]  /*0900*/  IMAD R61, R8, 0x2, R59 ;  /* 0x00000002083d7824 */ /* 0x000fc800078e023b */
[----:B------:R-:W-:-:S04]  /*0910*/  IMAD R63, R8, 0x2, R61 ;  /* 0x00000002083f7824 */ /* 0x000fc800078e023d */
[----:B------:R-:W-:Y:S01]  /*0920*/  IMAD R65, R8, 0x2, R63 ;  /* 0x0000000208417824 */ /* 0x000fe200078e023f */
[----:B------:R-:W-:-:S03]  /*0930*/  LEA.HI.X.SX32 R39, R33, R0, 0x1, P0 ;  /* 0x0000000021277211 */ /* 0x000fc600000f0eff */
[C---:B------:R-:W-:Y:S01]  /*0940*/  IMAD R67, R8.reuse, 0x2, R65 ;  /* 0x0000000208437824 */ /* 0x040fe200078e0241 */
[-C--:B0-----:R-:W-:Y:S01]  /*0950*/  LEA R40, P0, R47, R3.reuse, 0x1 ;  /* 0x000000032f287211 */ /* 0x081fe200078008ff */
[----:B------:R-:W5:Y:S02]  /*0960*/  LDG.E.U16 R34, desc[UR46][R38.64] ;  /* 0x0000002e26227981 */ /* 0x000f64000c1e1500 */
[C---:B------:R-:W-:Y:S01]  /*0970*/  IMAD R69, R8.reuse, 0x2, R67 ;  /* 0x0000000208457824 */ /* 0x040fe200078e0243 */
[-C--:B------:R-:W-:Y:S02]  /*0980*/  LEA.HI.X.SX32 R45, R45, R0.reuse, 0x1, P1 ;  /* 0x000000002d2d7211 */ /* 0x080fe400008f0eff */
[----:B------:R-:W-:Y:S02]  /*0990*/  LEA.HI.X.SX32 R41, R47, R0, 0x1, P0 ;  /* 0x000000002f297211 */ /* 0x000fe400000f0eff */
[----:B------:R-:W-:Y:S01]  /*09a0*/  LEA R42, P0, R49, R3, 0x1 ;  /* 0x00000003312a7211 */ /* 0x000fe200078008ff */
[----:B------:R0:W5:Y:S01]  /*09b0*/  LDG.E.U16 R33, desc[UR46][R44.64] ;  /* 0x0000002e2c217981 */ /* 0x000162000c1e1500 */
[----:B------:R-:W-:-:S02]  /*09c0*/  LEA R71, R8, R69, 0x1 ;  /* 0x0000004508477211 */ /* 0x000fc400078e08ff */
[----:B------:R-:W-:Y:S01]  /*09d0*/  LEA.HI.X.SX32 R43, R49, R0, 0x1, P0 ;  /* 0x00000000312b7211 */ /* 0x000fe200000f0eff */
[----:B------:R-:W5:Y:S02]  /*09e0*/  LDG.E.U16 R35, desc[UR46][R40.64] ;  /* 0x0000002e28237981 */ /* 0x000f64000c1e1500 */
[C---:B------:R-:W-:Y:S01]  /*09f0*/  IMAD R73, R8.reuse, 0x2, R71 ;  /* 0x0000000208497824 */ /* 0x040fe200078e0247 */
[-C--:B------:R-:W-:Y:S01]  /*0a00*/  LEA R46, P1, R51, R3.reuse, 0x1 ;  /* 0x00000003332e7211 */ /* 0x080fe200078208ff */
[----:B------:R-:W5:Y:S01]  /*0a10*/  LDG.E.U16 R36, desc[UR46][R42.64] ;  /* 0x0000002e2a247981 */ /* 0x000f62000c1e1500 */
[----:B0-----:R-:W-:Y:S01]  /*0a20*/  LEA R44, P0, R11, R3, 0x1 ;  /* 0x000000030b2c7211 */ /* 0x001fe200078008ff */
[----:B------:R-:W-:-:S03]  /*0a30*/  IMAD R75, R8, 0x2, R73 ;  /* 0x00000002084b7824 */ /* 0x000fc600078e0249 */
[-C--:B------:R-:W-:Y:S02]  /*0a40*/  LEA.HI.X.SX32 R45, R11, R0.reuse, 0x1, P0 ;  /* 0x000000000b2d7211 */ /* 0x080fe400000f0eff */
[-C--:B------:R-:W-:Y:S01]  /*0a50*/  LEA R48, P0, R53, R3.reuse, 0x1 ;  /* 0x0000000335307211 */ /* 0x080fe200078008ff */
[C---:B------:R-:W-:Y:S01]  /*0a60*/  IMAD R77, R8.reuse, 0x2, R75 ;  /* 0x00000002084d7824 */ /* 0x040fe200078e024b */
[-C--:B------:R-:W-:Y:S01]  /*0a70*/  LEA.HI.X.SX32 R47, R51, R0.reuse, 0x1, P1 ;  /* 0x00000000332f7211 */ /* 0x080fe200008f0eff */
[----:B------:R-:W5:Y:S01]  /*0a80*/  LDG.E.U16 R38, desc[UR46][R44.64] ;  /* 0x0000002e2c267981 */ /* 0x000f62000c1e1500 */
[----:B------:R-:W-:Y:S02]  /*0a90*/  LEA.HI.X.SX32 R49, R53, R0, 0x1, P0 ;  /* 0x0000000035317211 */ /* 0x000fe400000f0eff */
[----:B------:R-:W-:Y:S01]  /*0aa0*/  LEA R50, P0, R55, R3, 0x1 ;  /* 0x0000000337327211 */ /* 0x000fe200078008ff */
[----:B------:R0:W5:Y:S01]  /*0ab0*/  LDG.E.U16 R37, desc[UR46][R46.64] ;  /* 0x0000002e2e257981 */ /* 0x000162000c1e1500 */
[----:B------:R-:W-:-:S02]  /*0ac0*/  IMAD R11, R8, 0x2, R77 ;  /* 0x00000002080b7824 */ /* 0x000fc400078e024d */
[----:B------:R-:W-:Y:S01]  /*0ad0*/  LEA.HI.X.SX32 R51, R55, R0, 0x1, P0 ;  /* 0x0000000037337211 */ /* 0x000fe200000f0eff */
[----:B------:R-:W5:Y:S01]  /*0ae0*/  LDG.E.U16 R39, desc[UR46][R48.64] ;  /* 0x0000002e30277981 */ /* 0x000f62000c1e1500 */
[C---:B------:R-:W-:Y:S01]  /*0af0*/  IMAD R79, R8.reuse, 0x2, R11 ;  /* 0x00000002084f7824 */ /* 0x040fe200078e020b */
[-C--:B------:R-:W-:Y:S02]  /*0b00*/  LEA R52, P1, R57, R3.reuse, 0x1 ;  /* 0x0000000339347211 */ /* 0x080fe400078208ff */
[----:B------:R-:W5:Y:S01]  /*0b10*/  LDG.E.U16 R40, desc[UR46][R50.64] ;  /* 0x0000002e32287981 */ /* 0x000f62000c1e1500 */
[----:B0-----:R-:W-:Y:S01]  /*0b20*/  LEA R46, P0, R59, R3, 0x1 ;  /* 0x000000033b2e7211 */ /* 0x001fe200078008ff */
[----:B------:R-:W-:-:S03]  /*0b30*/  IMAD R81, R8, 0x2, R79 ;  /* 0x0000000208517824 */ /* 0x000fc600078e024f */
[-C--:B------:R-:W-:Y:S02]  /*0b40*/  LEA.HI.X.SX32 R47, R59, R0.reuse, 0x1, P0 ;  /* 0x000000003b2f7211 */ /* 0x080fe400000f0eff */
[-C--:B------:R-:W-:Y:S02]  /*0b50*/  LEA R44, P0, R61, R3.reuse, 0x1 ;  /* 0x000000033d2c7211 */ /* 0x080fe400078008ff */
[-C--:B------:R-:W-:Y:S01]  /*0b60*/  LEA.HI.X.SX32 R53, R57, R0.reuse, 0x1, P1 ;  /* 0x0000000039357211 */ /* 0x080fe200008f0eff */
[----:B------:R-:W-:Y:S01]  /*0b70*/  IMAD R83, R8, 0x2, R81 ;  /* 0x0000000208537824 */ /* 0x000fe200078e0251 */
[----:B------:R-:W-:Y:S01]  /*0b80*/  LEA.HI.X.SX32 R45, R61, R0, 0x1, P0 ;  /* 0x000000003d2d7211 */ /* 0x000fe200000f0eff */
[----:B------:R-:W5:Y:S01]  /*0b90*/  LDG.E.U16 R54, desc[UR46][R46.64] ;  /* 0x0000002e2e367981 */ /* 0x000f62000c1e1500 */
[----:B------:R-:W-:-:S03]  /*0ba0*/  LEA R58, P0, R63, R3, 0x1 ;  /* 0x000000033f3a7211 */ /* 0x000fc600078008ff */
[----:B------:R0:W5:Y:S01]  /*0bb0*/  LDG.E.U16 R41, desc[UR46][R52.64] ;  /* 0x0000002e34297981 */ /* 0x000162000c1e1500 */
[----:B------:R-:W-:Y:S01]  /*0bc0*/  LEA.HI.X.SX32 R59, R63, R0, 0x1, P0 ;  /* 0x000000003f3b7211 */ /* 0x000fe200000f0eff */
[----:B------:R-:W-:Y:S01]  /*0bd0*/  IMAD R63, R8, 0x2, R83 ;  /* 0x00000002083f7824 */ /* 0x000fe200078e0253 */
[-C--:B------:R-:W-:Y:S01]  /*0be0*/  LEA R42, P1, R65, R3.reuse, 0x1 ;  /* 0x00000003412a7211 */ /* 0x080fe200078208ff */
[----:B------:R-:W5:Y:S04]  /*0bf0*/  LDG.E.U16 R55, desc[UR46][R44.64] ;  /* 0x0000002e2c377981 */ /* 0x000f68000c1e1500 */
[----:B------:R1:W5:Y:S01]  /*0c00*/  LDG.E.U16 R56, desc[UR46][R58.64] ;  /* 0x0000002e3a387981 */ /* 0x000362000c1e1500 */
[----:B0-----:R-:W-:-:S04]  /*0c10*/  LEA R52, P0, R67, R3, 0x1 ;  /* 0x0000000343347211 */ /* 0x001fc800078008ff */
[-C--:B------:R-:W-:Y:S02]  /*0c20*/  LEA.HI.X.SX32 R53, R67, R0.reuse, 0x1, P0 ;  /* 0x0000000043357211 */ /* 0x080fe400000f0eff */
[C---:B------:R-:W-:Y:S02]  /*0c30*/  LEA R46, P0, R69.reuse, R3, 0x1 ;  /* 0x00000003452e7211 */ /* 0x040fe400078008ff */
[----:B------:R-:W-:Y:S01]  /*0c40*/  LEA R67, R8, R63, 0x1 ;  /* 0x0000003f08437211 */ /* 0x000fe200078e08ff */
[----:B------:R-:W5:Y:S01]  /*0c50*/  LDG.E.U16 R60, desc[UR46][R52.64] ;  /* 0x0000002e343c7981 */ /* 0x000f62000c1e1500 */
[----:B------:R-:W-:-:S03]  /*0c60*/  LEA.HI.X.SX32 R47, R69, R0, 0x1, P0 ;  /* 0x00000000452f7211 */ /* 0x000fc600000f0eff */
[C---:B------:R-:W-:Y:S01]  /*0c70*/  IMAD R69, R8.reuse, 0x2, R67 ;  /* 0x0000000208457824 */ /* 0x040fe200078e0243 */
[-C--:B------:R-:W-:Y:S01]  /*0c80*/  LEA R48, P0, R71, R3.reuse, 0x1 ;  /* 0x0000000347307211 */ /* 0x080fe200078008ff */
[----:B------:R0:W5:Y:S02]  /*0c90*/  LDG.E.U16 R61, desc[UR46][R46.64] ;  /* 0x0000002e2e3d7981 */ /* 0x000164000c1e1500 */
[C---:B-1----:R-:W-:Y:S01]  /*0ca0*/  IMAD R59, R8.reuse, 0x2, R69 ;  /* 0x00000002083b7824 */ /* 0x042fe200078e0245 */
[-C--:B------:R-:W-:Y:S02]  /*0cb0*/  LEA.HI.X.SX32 R43, R65, R0.reuse, 0x1, P1 ;  /* 0x00000000412b7211 */ /* 0x080fe400008f0eff */
[-C--:B------:R-:W-:Y:S02]  /*0cc0*/  LEA R44, P1, R73, R3.reuse, 0x1 ;  /* 0x00000003492c7211 */ /* 0x080fe400078208ff */
[-C--:B------:R-:W-:Y:S01]  /*0cd0*/  LEA.HI.X.SX32 R49, R71, R0.reuse, 0x1, P0 ;  /* 0x0000000047317211 */ /* 0x080fe200000f0eff */
[C---:B------:R-:W-:Y:S01]  /*0ce0*/  IMAD R71, R8.reuse, 0x2, R59 ;  /* 0x0000000208477824 */ /* 0x040fe200078e023b */
[-C--:B------:R-:W-:Y:S01]  /*0cf0*/  LEA R50, P0, R75, R3.reuse, 0x1 ;  /* 0x000000034b327211 */ /* 0x080fe200078008ff */
[----:B------:R1:W5:Y:S01]  /*0d00*/  LDG.E.U16 R57, desc[UR46][R42.64] ;  /* 0x0000002e2a397981 */ /* 0x000362000c1e1500 */
[-C--:B------:R-:W-:Y:S01]  /*0d10*/  LEA.HI.X.SX32 R45, R73, R0.reuse, 0x1, P1 ;  /* 0x00000000492d7211 */ /* 0x080fe200008f0eff */
[C---:B------:R-:W-:Y:S01]  /*0d20*/  IMAD R73, R8.reuse, 0x2, R71 ;  /* 0x0000000208497824 */ /* 0x040fe200078e0247 */
[----:B------:R-:W-:Y:S01]  /*0d30*/  LEA.HI.X.SX32 R51, R75, R0, 0x1, P0 ;  /* 0x000000004b337211 */ /* 0x000fe200000f0eff */
[----:B------:R-:W5:Y:S02]  /*0d40*/  LDG.E.U16 R62, desc[UR46][R48.64] ;  /* 0x0000002e303e7981 */ /* 0x000f64000c1e1500 */
[----:B------:R-:W-:Y:S01]  /*0d50*/  IMAD R75, R8, 0x2, R73 ;  /* 0x00000002084b7824 */ /* 0x000fe200078e0249 */
[-C--:B0-----:R-:W-:Y:S01]  /*0d60*/  LEA R46, P1, R67, R3.reuse, 0x1 ;  /* 0x00000003432e7211 */ /* 0x081fe200078208ff */
[----:B------:R0:W5:Y:S01]  /*0d70*/  LDG.E.U16 R64, desc[UR46][R44.64] ;  /* 0x0000002e2c407981 */ /* 0x000162000c1e1500 */
[----:B-1----:R-:W-:-:S03]  /*0d80*/  LEA R42, P0, R77, R3, 0x1 ;  /* 0x000000034d2a7211 */ /* 0x002fc600078008ff */
[----:B------:R1:W5:Y:S01]  /*0d90*/  LDG.E.U16 R65, desc[UR46][R50.64] ;  /* 0x0000002e32417981 */ /* 0x000362000c1e1500 */
[-C--:B------:R-:W-:Y:S01]  /*0da0*/  LEA.HI.X.SX32 R43, R77, R0.reuse, 0x1, P0 ;  /* 0x000000004d2b7211 */ /* 0x080fe200000f0eff */
[C---:B------:R-:W-:Y:S01]  /*0db0*/  IMAD R77, R8.reuse, 0x2, R75 ;  /* 0x00000002084d7824 */ /* 0x040fe200078e024b */
[-C--:B------:R-:W-:Y:S02]  /*0dc0*/  LEA R52, P0, R79, R3.reuse, 0x1 ;  /* 0x000000034f347211 */ /* 0x080fe400078008ff */
[-C--:B------:R-:W-:Y:S01]  /*0dd0*/  LEA.HI.X.SX32 R47, R67, R0.reuse, 0x1, P1 ;  /* 0x00000000432f7211 */ /* 0x080fe200008f0eff */
[----:B------:R2:W5:Y:S01]  /*0de0*/  LDG.E.U16 R66, desc[UR46][R42.64] ;  /* 0x0000002e2a427981 */ /* 0x000562000c1e1500 */
[-C--:B------:R-:W-:Y:S01]  /*0df0*/  LEA.HI.X.SX32 R53, R79, R0.reuse, 0x1, P0 ;  /* 0x000000004f357211 */ /* 0x080fe200000f0eff */
[C---:B------:R-:W-:Y:S01]  /*0e00*/  IMAD R79, R8.reuse, 0x2, R77 ;  /* 0x00000002084f7824 */ /* 0x040fe200078e024d */
[CC--:B0-----:R-:W-:Y:S01]  /*0e10*/  LEA R44, P0, R73.reuse, R3.reuse, 0x1 ;  /* 0x00000003492c7211 */ /* 0x0c1fe200078008ff */
[----:B------:R-:W5:Y:S02]  /*0e20*/  LDG.E.U16 R72, desc[UR46][R46.64] ;  /* 0x0000002e2e487981 */ /* 0x000f64000c1e1500 */
[----:B------:R-:W-:Y:S01]  /*0e30*/  IMAD R67, R8, 0x2, R79 ;  /* 0x0000000208437824 */ /* 0x000fe200078e024f */
[----:B------:R-:W-:Y:S01]  /*0e40*/  LEA.HI.X.SX32 R45, R73, R0, 0x1, P0 ;  /* 0x00000000492d7211 */ /* 0x000fe200000f0eff */
[----:B------:R0:W5:Y:S01]  /*0e50*/  LDG.E.U16 R68, desc[UR46][R52.64] ;  /* 0x0000002e34447981 */ /* 0x000162000c1e1500 */
[----:B-1----:R-:W-:-:S02]  /*0e60*/  LEA R50, P0, R81, R3, 0x1 ;  /* 0x0000000351327211 */ /* 0x002fc400078008ff */
[-C--:B------:R-:W-:Y:S01]  /*0e70*/  LEA R48, P1, R67, R3.reuse, 0x1 ;  /* 0x0000000343307211 */ /* 0x080fe200078208ff */
[----:B------:R1:W5:Y:S01]  /*0e80*/  LDG.E.U16 R76, desc[UR46][R44.64] ;  /* 0x0000002e2c4c7981 */ /* 0x000362000c1e1500 */
[-C--:B------:R-:W-:Y:S02]  /*0e90*/  LEA.HI.X.SX32 R51, R81, R0.reuse, 0x1, P0 ;  /* 0x0000000051337211 */ /* 0x080fe400000f0eff */
[----:B------:R-:W-:Y:S02]  /*0ea0*/  LEA.HI.X.SX32 R49, R67, R0, 0x1, P1 ;  /* 0x0000000043317211 */ /* 0x000fe400008f0eff */
[-C--:B--2---:R-:W-:Y:S02]  /*0eb0*/  LEA R42, P1, R69, R3.reuse, 0x1 ;  /* 0x00000003452a7211 */ /* 0x084fe400078208ff */
[----:B0-----:R-:W-:Y:S01]  /*0ec0*/  LEA R52, P0, R75, R3, 0x1 ;  /* 0x000000034b347211 */ /* 0x001fe200078008ff */
[----:B------:R0:W2:Y:S01]  /*0ed0*/  LDG.E.U16 R78, desc[UR46][R48.64] ;  /* 0x0000002e304e7981 */ /* 0x0000a2000c1e1500 */
[----:B------:R-:W-:-:S02]  /*0ee0*/  LEA R67, R8, R67, 0x1 ;  /* 0x0000004308437211 */ /* 0x000fc400078e08ff */
[-C--:B------:R-:W-:Y:S02]  /*0ef0*/  LEA.HI.X.SX32 R43, R69, R0.reuse, 0x1, P1 ;  /* 0x00000000452b7211 */ /* 0x080fe400008f0eff */
[-C--:B------:R-:W-:Y:S01]  /*0f00*/  LEA.HI.X.SX32 R53, R75, R0.reuse, 0x1, P0 ;  /* 0x000000004b357211 */ /* 0x080fe200000f0eff */
[----:B------:R3:W2:Y:S01]  /*0f10*/  LDG.E.U16 R69, desc[UR46][R50.64] ;  /* 0x0000002e32457981 */ /* 0x0006a2000c1e1500 */
[-C--:B------:R-:W-:Y:S02]  /*0f20*/  LEA R46, P1, R67, R3.reuse, 0x1 ;  /* 0x00000003432e7211 */ /* 0x080fe400078208ff */
[-C--:B-1----:R-:W-:Y:S01]  /*0f30*/  LEA R44, P0, R83, R3.reuse, 0x1 ;  /* 0x00000003532c7211 */ /* 0x082fe200078008ff */
[----:B------:R1:W2:Y:S01]  /*0f40*/  LDG.E.U16 R73, desc[UR46][R42.64] ;  /* 0x0000002e2a497981 */ /* 0x0002a2000c1e1500 */
[-C--:B------:R-:W-:Y:S01]  /*0f50*/  LEA.HI.X.SX32 R47, R67, R0.reuse, 0x1, P1 ;  /* 0x00000000432f7211 */ /* 0x080fe200008f0eff */
[----:B------:R-:W-:Y:S01]  /*0f60*/  IMAD R67, R8, 0x2, R67 ;  /* 0x0000000208437824 */ /* 0x000fe200078e0243 */
[----:B------:R-:W-:Y:S01]  /*0f70*/  LEA.HI.X.SX32 R45, R83, R0, 0x1, P0 ;  /* 0x00000000532d7211 */ /* 0x000fe200000f0eff */
[----:B------:R-:W2:Y:S01]  /*0f80*/  LDG.E.U16 R75, desc[UR46][R52.64] ;  /* 0x0000002e344b7981 */ /* 0x000ea2000c1e1500 */
[----:B0-----:R-:W-:-:S02]  /*0f90*/  LEA R48, P1, R59, R3, 0x1 ;  /* 0x000000033b307211 */ /* 0x001fc400078208ff */
[-C--:B---3--:R-:W-:Y:S01]  /*0fa0*/  LEA R50, P0, R77, R3.reuse, 0x1 ;  /* 0x000000034d327211 */ /* 0x088fe200078008ff */
[----:B------:R0:W3:Y:S01]  /*0fb0*/  LDG.E.U16 R80, desc[UR46][R46.64] ;  /* 0x0000002e2e507981 */ /* 0x0000e2000c1e1500 */
[-C--:B------:R-:W-:Y:S02]  /*0fc0*/  LEA.HI.X.SX32 R49, R59, R0.reuse, 0x1, P1 ;  /* 0x000000003b317211 */ /* 0x080fe400008f0eff */
[-C--:B------:R-:W-:Y:S01]  /*0fd0*/  LEA.HI.X.SX32 R51, R77, R0.reuse, 0x1, P0 ;  /* 0x000000004d337211 */ /* 0x080fe200000f0eff */
[----:B------:R0:W3:Y:S01]  /*0fe0*/  LDG.E.U16 R70, desc[UR46][R44.64] ;  /* 0x0000002e2c467981 */ /* 0x0000e2000c1e1500 */
[-C--:B------:R-:W-:Y:S02]  /*0ff0*/  LEA R58, P1, R67, R3.reuse, 0x1 ;  /* 0x00000003433a7211 */ /* 0x080fe400078208ff */
[----:B-1----:R-:W-:Y:S01]  /*1000*/  LEA R42, P0, R11, R3, 0x1 ;  /* 0x000000030b2a7211 */ /* 0x002fe200078008ff */
[----:B------:R-:W-:Y:S01]  /*1010*/  IMAD R8, R8, 0x2, R67 ;  /* 0x0000000208087824 */ /* 0x000fe200078e0243 */
[-C--:B------:R-:W-:Y:S01]  /*1020*/  LEA.HI.X.SX32 R59, R67, R0.reuse, 0x1, P1 ;  /* 0x00000000433b7211 */ /* 0x080fe200008f0eff */
[----:B------:R1:W3:Y:S01]  /*1030*/  LDG.E.U16 R74, desc[UR46][R48.64] ;  /* 0x0000002e304a7981 */ /* 0x0002e2000c1e1500 */
[----:B------:R-:W-:-:S02]  /*1040*/  LEA.HI.X.SX32 R43, R11, R0, 0x1, P0 ;  /* 0x000000000b2b7211 */ /* 0x000fc400000f0eff */
[-C--:B0-----:R-:W-:Y:S01]  /*1050*/  LEA R46, P0, R63, R3.reuse, 0x1 ;  /* 0x000000033f2e7211 */ /* 0x081fe200078008ff */
[----:B------:R-:W3:Y:S01]  /*1060*/  LDG.E.U16 R50, desc[UR46][R50.64] ;  /* 0x0000002e32327981 */ /* 0x000ee2000c1e1500 */
[-C--:B------:R-:W-:Y:S02]  /*1070*/  LEA R44, P1, R71, R3.reuse, 0x1 ;  /* 0x00000003472c7211 */ /* 0x080fe400078208ff */
[-C--:B------:R-:W-:Y:S01]  /*1080*/  LEA.HI.X.SX32 R47, R63, R0.reuse, 0x1, P0 ;  /* 0x000000003f2f7211 */ /* 0x080fe200000f0eff */
[----:B------:R-:W3:Y:S01]  /*1090*/  LDG.E.U16 R58, desc[UR46][R58.64] ;  /* 0x0000002e3a3a7981 */ /* 0x000ee2000c1e1500 */
[----:B------:R-:W-:Y:S02]  /*10a0*/  LEA.HI.X.SX32 R45, R71, R0, 0x1, P1 ;  /* 0x00000000472d7211 */ /* 0x000fe400008f0eff */
[-C--:B-1----:R-:W-:Y:S01]  /*10b0*/  LEA R48, P0, R79, R3.reuse, 0x1 ;  /* 0x000000034f307211 */ /* 0x082fe200078008ff */
[----:B------:R-:W3:Y:S01]  /*10c0*/  LDG.E.U16 R42, desc[UR46][R42.64] ;  /* 0x0000002e2a2a7981 */ /* 0x000ee2000c1e1500 */
[----:B------:R-:W-:-:S02]  /*10d0*/  LEA R52, P1, R8, R3, 0x1 ;  /* 0x0000000308347211 */ /* 0x000fc400078208ff */
[-C--:B------:R-:W-:Y:S01]  /*10e0*/  LEA.HI.X.SX32 R49, R79, R0.reuse, 0x1, P0 ;  /* 0x000000004f317211 */ /* 0x080fe200000f0eff */
[----:B------:R-:W3:Y:S01]  /*10f0*/  LDG.E.U16 R46, desc[UR46][R46.64] ;  /* 0x0000002e2e2e7981 */ /* 0x000ee2000c1e1500 */
[----:B------:R-:W-:-:S03]  /*1100*/  LEA.HI.X.SX32 R53, R8, R0, 0x1, P1 ;  /* 0x0000000008357211 */ /* 0x000fc600008f0eff */
[----:B------:R-:W3:Y:S04]  /*1110*/  LDG.E.U16 R44, desc[UR46][R44.64] ;  /* 0x0000002e2c2c7981 */ /* 0x000ee8000c1e1500 */
[----:B------:R-:W3:Y:S04]  /*1120*/  LDG.E.U16 R48, desc[UR46][R48.64] ;  /* 0x0000002e30307981 */ /* 0x000ee8000c1e1500 */
[----:B------:R-:W3:Y:S01]  /*1130*/  LDG.E.U16 R52, desc[UR46][R52.64] ;  /* 0x0000002e34347981 */ /* 0x000ee2000c1e1500 */
[----:B------:R-:W0:Y:S01]  /*1140*/  S2UR UR4, SR_CgaCtaId ;  /* 0x00000000000479c3 */ /* 0x000e220000008800 */
[C---:B------:R-:W-:Y:S01]  /*1150*/  IMAD.SHL.U32 R0, R82.reuse, 0x2, RZ ;  /* 0x0000000252007824 */ /* 0x040fe200078e00ff */
[----:B------:R-:W-:Y:S01]  /*1160*/  SHF.R.S32.HI R3, RZ, 0x8, R82 ;  /* 0x00000008ff037819 */ /* 0x000fe20000011452 */
[----:B------:R-:W-:Y:S01]  /*1170*/  IMAD.SHL.U32 R11, R82, 0x100, RZ ;  /* 0x00000100520b7824 */ /* 0x000fe200078e00ff */
[----:B------:R-:W-:-:S02]  /*1180*/  UMOV UR8, 0x400 ;  /* 0x0000040000087882 */ /* 0x000fc40000000000 */
[----:B------:R-:W-:Y:S02]  /*1190*/  SGXT R3, R3, 0x1 ;  /* 0x000000010303781a */ /* 0x000fe40000000200 */
[----:B------:R-:W-:-:S04]  /*11a0*/  LOP3.LUT R8, R11, 0xc07e, R0, 0xc8, !PT ;  /* 0x0000c07e0b087812 */ /* 0x000fc800078ec800 */
[----:B------:R-:W-:-:S04]  /*11b0*/  LOP3.LUT R8, R8, 0x90, R3, 0x78, !PT ;  /* 0x0000009008087812 */ /* 0x000fc800078e7803 */
[----:B------:R-:W-:Y:S01]  /*11c0*/  LOP3.LUT R3, R8, 0x20, RZ, 0x3c, !PT ;  /* 0x0000002008037812 */ /* 0x000fe200078e3cff */
[----:B0-----:R-:W-:-:S09]  /*11d0*/  ULEA UR8, UR4, UR8, 0x18 ;  /* 0x0000000804087291 */ /* 0x001fd2000f8ec03f */
[----:B------:R0:W-:Y:S04]  /*11e0*/  STS.U16 [R8+UR8], R2 ;  /* 0x0000000208007988 */ /* 0x0001e80008000408 */
[----:B------:R-:W-:Y:S04]  /*11f0*/  STS.U16 [R8+UR8+0x400], R7 ;  /* 0x0004000708007988 */ /* 0x000fe80008000408 */
[----:B----4-:R-:W-:Y:S01]  /*1200*/  STS.U16 [R8+UR8+0x800], R13 ;  /* 0x0008000d08007988 */ /* 0x010fe20008000408 */
[----:B0-----:R-:W-:-:S03]  /*1210*/  LOP3.LUT R2, R8, 0x40, RZ, 0x3c, !PT ;  /* 0x0000004008027812 */ /* 0x001fc600078e3cff */
[----:B------:R-:W-:Y:S04]  /*1220*/  STS.U16 [R8+UR8+0xc00], R17 ;  /* 0x000c001108007988 */ /* 0x000fe80008000408 */
[----:B-----5:R-:W-:Y:S04]  /*1230*/  STS.U16 [R8+UR8+0x1000], R21 ;  /* 0x0010001508007988 */ /* 0x020fe80008000408 */
[----:B------:R-:W-:Y:S04]  /*1240*/  STS.U16 [R8+UR8+0x1400], R25 ;  /* 0x0014001908007988 */ /* 0x000fe80008000408 */
        /* <DEDUP_REMOVED lines=9> */
[----:B--2---:R-:W-:Y:S04]  /*12e0*/  STS.U16 [R8+UR8+0x3c00], R78 ;  /* 0x003c004e08007988 */ /* 0x004fe80008000408 */
        /* <DEDUP_REMOVED lines=15> */
[----:B---3--:R0:W-:Y:S04]  /*13e0*/  STS.U16 [R3+UR8+0x3d00], R80 ;  /* 0x003d005003007988 */ /* 0x0081e80008000408 */
[----:B------:R1:W-:Y:S01]  /*13f0*/  STS.U16 [R2+UR8+0x200], R5 ;  /* 0x0002000502007988 */ /* 0x0003e20008000408 */
[----:B0-----:R-:W-:-:S03]  /*1400*/  LOP3.LUT R3, R8, 0x60, RZ, 0x3c, !PT ;  /* 0x0000006008037812 */ /* 0x001fc600078e3cff */
[----:B------:R-:W-:Y:S01]  /*1410*/  STS.U16 [R2+UR8+0x600], R10 ;  /* 0x0006000a02007988 */ /* 0x000fe20008000408 */
[----:B-1----:R-:W-:-:S03]  /*1420*/  IMAD.MOV.U32 R5, RZ, RZ, 0x3f800000 ;  /* 0x3f800000ff057424 */ /* 0x002fc600078e00ff */
        /* <DEDUP_REMOVED lines=29> */
[----:B------:R0:W-:Y:S04]  /*1600*/  STS.U16 [R3+UR8+0x3f00], R52 ;  /* 0x003f003403007988 */ /* 0x0001e80008000408 */
[----:B------:R1:W-:Y:S01]  /*1610*/  STL [R1+0x11c], R5 ;  /* 0x00011c0501007387 */ /* 0x0003e20000100800 */
[----:B0-----:R-:W-:-:S05]  /*1620*/  IMAD.MOV.U32 R3, RZ, RZ, 0x3f800000 ;  /* 0x3f800000ff037424 */ /* 0x001fca00078e00ff */
[----:B------:R1:W-:Y:S04]  /*1630*/  STL [R1+0x114], R3 ;  /* 0x0001140301007387 */ /* 0x0003e80000100800 */
[----:B------:R1:W-:Y:S04]  /*1640*/  STL [R1], RZ ;  /* 0x000000ff01007387 */ /* 0x0003e80000100800 */
[----:B------:R1:W-:Y:S04]  /*1650*/  STL [R1+0x4], RZ ;  /* 0x000004ff01007387 */ /* 0x0003e80000100800 */
        /* <DEDUP_REMOVED lines=24> */
[----:B------:R1:W-:Y:S01]  /*17e0*/  STL [R1+0x68], RZ ;  /* 0x000068ff01007387 */ /* 0x0003e20000100800 */
[----:B------:R-:W0:Y:S03]  /*17f0*/  S2UR UR12, SR_CTAID.X ;  /* 0x00000000000c79c3 */ /* 0x000e260000002500 */
        /* <DEDUP_REMOVED lines=24> */
[----:B0-----:R-:W-:-:S03]  /*1980*/  USHF.L.U32 UR12, UR12, 0x8, URZ ;  /* 0x000000080c0c7899 */ /* 0x001fc6000800063f */
[----:B------:R1:W-:Y:S04]  /*1990*/  STL [R1+0xcc], RZ ;  /* 0x0000ccff01007387 */ /* 0x0003e80000100800 */
[----:B------:R1:W-:Y:S04]  /*19a0*/  STL [R1+0xd0], RZ ;  /* 0x0000d0ff01007387 */ /* 0x0003e80000100800 */
[----:B------:R1:W-:Y:S04]  /*19b0*/  STL [R1+0xd4], RZ ;  /* 0x0000d4ff01007387 */ /* 0x0003e80000100800 */
[----:B------:R1:W-:Y:S01]  /*19c0*/  STL [R1+0xd8], RZ ;  /* 0x0000d8ff01007387 */ /* 0x0003e20000100800 */
[----:B------:R-:W-:-:S03]  /*19d0*/  UIADD3 UR9, UR12, 0x100, URZ ;  /* 0x000001000c097890 */ /* 0x000fc6000fffe03f */
[----:B------:R1:W-:Y:S04]  /*19e0*/  STL [R1+0xdc], RZ ;  /* 0x0000dcff01007387 */ /* 0x0003e80000100800 */
[----:B------:R1:W-:Y:S04]  /*19f0*/  STL [R1+0xe0], RZ ;  /* 0x0000e0ff01007387 */ /* 0x0003e80000100800 */
[----:B------:R1:W-:Y:S04]  /*1a00*/  STL [R1+0xe4], RZ ;  /* 0x0000e4ff01007387 */ /* 0x0003e80000100800 */
[----:B------:R1:W-:Y:S01]  /*1a10*/  STL [R1+0xe8], RZ ;  /* 0x0000e8ff01007387 */ /* 0x0003e20000100800 */
[----:B------:R-:W-:-:S03]  /*1a20*/  UISETP.GE.AND UP0, UPT, UR9, 0x1, UPT ;  /* 0x000000010900788c */ /* 0x000fc6000bf06270 */
[----:B------:R1:W-:Y:S04]  /*1a30*/  STL [R1+0xec], RZ ;  /* 0x0000ecff01007387 */ /* 0x0003e80000100800 */
[----:B------:R1:W-:Y:S04]  /*1a40*/  STL [R1+0xf0], RZ ;  /* 0x0000f0ff01007387 */ /* 0x0003e80000100800 */
[----:B------:R1:W-:Y:S04]  /*1a50*/  STL [R1+0xf4], RZ ;  /* 0x0000f4ff01007387 */ /* 0x0003e80000100800 */
[----:B------:R1:W-:Y:S04]  /*1a60*/  STL [R1+0xf8], RZ ;  /* 0x0000f8ff01007387 */ /* 0x0003e80000100800 */
[----:B------:R1:W-:Y:S01]  /*1a70*/  STL [R1+0xfc], RZ ;  /* 0x0000fcff01007387 */ /* 0x0003e20000100800 */
[----:B------:R-:W-:Y:S01]  /*1a80*/  PLOP3.LUT P0, PT, PT, PT, UP0, 0x80, 0x0 ;  /* 0x000000000000781c */ /* 0x000fe20003f0f008 */
[----:B------:R-:W-:-:S02]  /*1a90*/  IMAD.MOV.U32 R4, RZ, RZ, -0x800000 ;  /* 0xff800000ff047424 */ /* 0x000fc400078e00ff */
[----:B------:R-:W-:-:S10]  /*1aa0*/  IMAD.MOV.U32 R2, RZ, RZ, -0x800000 ;  /* 0xff800000ff027424 */ /* 0x000fd400078e00ff */
[----:B-1----:R-:W-:Y:S05]  /*1ab0*/  @!P0 BRA `(.L_x_0) ;  /* 0x0000008400508947 */ /* 0x002fea0003800000 */
[----:B------:R-:W0:Y:S01]  /*1ac0*/  LDC.64 R2, c[0x0][0x250] ;  /* 0x00009400ff027b82 */ /* 0x000e220000000a00 */
[--C-:B------:R-:W-:Y:S01]  /*1ad0*/  SHF.R.U32.HI R4, RZ, 0x7, R82.reuse ;  /* 0x00000007ff047819 */ /* 0x100fe20000011652 */
[----:B------:R-:W-:Y:S01]  /*1ae0*/  ULDC UR5, c[0x0][0x258] ;  /* 0x0000960000057ab9 */ /* 0x000fe20000000800 */
[--C-:B------:R-:W-:Y:S01]  /*1af0*/  SHF.R.U32.HI R12, RZ, 0x1, R82.reuse ;  /* 0x00000001ff0c7819 */ /* 0x100fe20000011652 */
[----:B------:R-:W-:Y:S01]  /*1b00*/  ULDC.64 UR10, c[0x0][0x260] ;  /* 0x00009800000a7ab9 */ /* 0x000fe20000000a00 */
[----:B------:R-:W-:Y:S01]  /*1b10*/  SGXT.U32 R4, R4, 0x2 ;  /* 0x000000020404781a */ /* 0x000fe20000000000 */
[----:B------:R-:W-:Y:S01]  /*1b20*/  ULDC.64 UR14, c[0x0][0x218] ;  /* 0x00008600000e7ab9 */ /* 0x000fe20000000a00 */
[----:B------:R-:W-:Y:S01]  /*1b30*/  SHF.R.U32.HI R6, RZ, 0x5, R82 ;  /* 0x00000005ff067819 */ /* 0x000fe20000011652 */
[----:B------:R-:W-:Y:S01]  /*1b40*/  UIMAD UR10, UR7, UR10, URZ ;  /* 0x0000000a070a72a4 */ /* 0x000fe2000f8e023f */
[----:B------:R-:W-:Y:S02]  /*1b50*/  ULDC.64 UR16, c[0x0][0x220] ;  /* 0x0000880000107ab9 */ /* 0x000fe40000000a00 */
[----:B------:R-:W-:Y:S01]  /*1b60*/  R2UR UR44, R6 ;  /* 0x00000000062c72ca */ /* 0x000fe200000e0000 */
[----:B------:R-:W-:-:S02]  /*1b70*/  USHF.L.U32 UR4, UR10, 0x1, URZ ;  /* 0x000000010a047899 */ /* 0x000fc4000800063f */
[----:B------:R-:W-:Y:S01]  /*1b80*/  UIADD3 UR13, UR8, 0x10000, URZ ;  /* 0x00010000080d7890 */ /* 0x000fe2000fffe03f */
[----:B------:R-:W-:Y:S01]  /*1b90*/  UMOV UR6, URZ ;  /* 0x0000003f00067c82 */ /* 0x000fe20008000000 */
[----:B------:R-:W-:Y:S02]  /*1ba0*/  UMOV UR43, 0x40000040 ;  /* 0x40000040002b7882 */ /* 0x000fe40000000000 */
[----:B------:R-:W-:Y:S01]  /*1bb0*/  IMAD.U32 R17, RZ, RZ, UR4 ;  /* 0x00000004ff117e24 */ /* 0x000fe2000f8e00ff */
[----:B------:R-:W-:-:S04]  /*1bc0*/  USHF.R.U32.HI UR13, URZ, 0x4, UR13 ;  /* 0x000000043f0d7899 */ /* 0x000fc8000801160d */
[----:B------:R-:W-:Y:S01]  /*1bd0*/  USGXT.U32 UR42, UR13, 0xe ;  /* 0x0000000e0d2a789a */ /* 0x000fe20008000000 */
[----:B0-----:R-:W-:Y:S01]  /*1be0*/  MOV R7, R2 ;  /* 0x0000000200077202 */ /* 0x001fe20000000f00 */
[----:B------:R-:W-:Y:S01]  /*1bf0*/  IMAD.MOV.U32 R16, RZ, RZ, R3 ;  /* 0x000000ffff107224 */ /* 0x000fe200078e0003 */
[----:B------:R-:W-:Y:S01]  /*1c00*/  LOP3.LUT R2, R0, 0x7e, RZ, 0xc0, !PT ;  /* 0x0000007e00027812 */ /* 0x000fe200078ec0ff */
[----:B------:R0:W-:Y:S01]  /*1c10*/  STL [R1+0x118], R3 ;  /* 0x0001180301007387 */ /* 0x0001e20000100800 */
[----:B------:R-:W-:Y:S01]  /*1c20*/  LOP3.LUT R0, R82, 0x180, RZ, 0xc0, !PT ;  /* 0x0000018052007812 */ /* 0x000fe200078ec0ff */
[----:B------:R-:W-:Y:S01]  /*1c30*/  IMAD R9, R4, R16, RZ ;  /* 0x0000001004097224 */ /* 0x000fe200078e02ff */
[----:B------:R-:W-:Y:S02]  /*1c40*/  LOP3.LUT R5, R2, 0x180, R82, 0xf8, !PT ;  /* 0x0000018002057812 */ /* 0x000fe400078ef852 */
[----:B------:R-:W-:Y:S01]  /*1c50*/  SHF.R.U32.HI R0, RZ, 0x3, R0 ;  /* 0x00000003ff007819 */ /* 0x000fe20000011600 */
[----:B------:R-:W-:-:S03]  /*1c60*/  IMAD R13, R16, 0x4, R9 ;  /* 0x00000004100d7824 */ /* 0x000fc600078e0209 */
[----:B------:R-:W-:Y:S01]  /*1c70*/  LOP3.LUT R14, R5, R0, RZ, 0x3c, !PT ;  /* 0x00000000050e7212 */ /* 0x000fe200078e3cff */
[----:B------:R-:W-:Y:S01]  /*1c80*/  IMAD R15, R16, 0x4, R13 ;  /* 0x00000004100f7824 */ /* 0x000fe200078e020d */
[----:B0-----:R-:W-:Y:S01]  /*1c90*/  SHF.R.U32.HI R3, RZ, 0x2, R82 ;  /* 0x00000002ff037819 */ /* 0x001fe20000011652 */
[----:B------:R-:W0:Y:S01]  /*1ca0*/  LDC R5, c[0x0][0x268] ;  /* 0x00009a00ff057b82 */ /* 0x000e220000000800 */
[----:B------:R-:W-:Y:S01]  /*1cb0*/  LOP3.LUT R0, R82, 0x7f, RZ, 0xc0, !PT ;  /* 0x0000007f52007812 */ /* 0x000fe200078ec0ff */
[----:B------:R-:W-:Y:S01]  /*1cc0*/  IMAD R19, R16, 0x4, R15 ;  /* 0x0000000410137824 */ /* 0x000fe200078e020f */
[----:B------:R-:W-:Y:S02]  /*1cd0*/  SGXT.U32 R3, R3, 0x3 ;  /* 0x000000030303781a */ /* 0x000fe40000000000 */
[----:B------:R-:W-:Y:S01]  /*1ce0*/  LOP3.LUT R11, R14, 0x4000, R11, 0xf8, !PT ;  /* 0x000040000e0b7812 */ /* 0x000fe200078ef80b */
[C---:B------:R-:W-:Y:S01]  /*1cf0*/  IMAD R8, R0.reuse, UR11, RZ ;  /* 0x0000000b00087c24 */ /* 0x040fe2000f8e02ff */
[----:B------:R-:W-:Y:S01]  /*1d00*/  LOP3.LUT R12, R3, 0xf0, R12, 0xf8, !PT ;  /* 0x000000f0030c7812 */ /* 0x000fe200078ef80c */
[----:B------:R-:W-:Y:S01]  /*1d10*/  IMAD R3, R0, UR5, RZ ;  /* 0x0000000500037c24 */ /* 0x000fe2000f8e02ff */
[----:B------:R-:W-:Y:S01]  /*1d20*/  UIMAD.WIDE UR4, UR10, 0x2, URZ ;  /* 0x000000020a0478a5 */ /* 0x000fe2000f8e023f */
[----:B------:R-:W-:-:S02]  /*1d30*/  IMAD R0, R7, UR7, RZ ;  /* 0x0000000707007c24 */ /* 0x000fc4000f8e02ff */
[----:B------:R-:W-:Y:S01]  /*1d40*/  IMAD.SHL.U32 R7, R3, 0x2, RZ ;  /* 0x0000000203077824 */ /* 0x000fe200078e00ff */
[----:B------:R-:W-:Y:S01]  /*1d50*/  UMOV UR10, URZ ;  /* 0x0000003f000a7c82 */ /* 0x000fe20008000000 */
[----:B------:R-:W-:Y:S01]  /*1d60*/  IMAD.SHL.U32 R6, R8, 0x2, RZ ;  /* 0x0000000208067824 */ /* 0x000fe200078e00ff */
[----:B------:R-:W-:Y:S01]  /*1d70*/  SHF.L.U32 R2, R0, 0x1, RZ ;  /* 0x0000000100027819 */ /* 0x000fe200000006ff */
[----:B------:R-:W-:Y:S01]  /*1d80*/  IMAD.HI R10, R8, 0x2, RZ ;  /* 0x00000002080a7827 */ /* 0x000fe200078e02ff */
[----:B------:R-:W-:Y:S02]  /*1d90*/  UMOV UR4, URZ ;  /* 0x0000003f00047c82 */ /* 0x000fe40008000000 */
[----:B------:R-:W-:Y:S01]  /*1da0*/  IADD3 R2, P0, P1, R7, UR14, R2 ;  /* 0x0000000e07027c10 */ /* 0x000fe2000f91e002 */
[----:B------:R-:W-:Y:S01]  /*1db0*/  IMAD R21, R16, 0x4, R19 ;  /* 0x0000000410157824 */ /* 0x000fe200078e0213 */
[----:B------:R-:W-:Y:S01]  /*1dc0*/  IADD3 R6, P2, P3, R6, UR16, R17 ;  /* 0x0000001006067c10 */ /* 0x000fe2000fb5e011 */
[----:B------:R-:W-:Y:S01]  /*1dd0*/  IMAD.HI R8, R3, 0x2, RZ ;  /* 0x0000000203087827 */ /* 0x000fe200078e02ff */
[----:B------:R-:W-:-:S03]  /*1de0*/  UIADD3 UR14, UP0, UR42, 0x2, URZ ;  /* 0x000000022a0e7890 */ /* 0x000fc6000ff1e03f */
[----:B------:R-:W-:-:S04]  /*1df0*/  IMAD.HI R3, R0, 0x2, RZ ;  /* 0x0000000200037827 */ /* 0x000fc800078e02ff */
[----:B------:R-:W-:Y:S01]  /*1e00*/  IMAD R23, R16, 0x4, R21 ;  /* 0x0000000410177824 */ /* 0x000fe200078e0215 */
[----:B------:R-:W-:Y:S01]  /*1e10*/  IADD3.X R8, R8, UR15, R3, P0, P1 ;  /* 0x0000000f08087c10 */ /* 0x000fe200087e2403 */
[----:B------:R-:W-:Y:S01]  /*1e20*/  IMAD.U32 R17, RZ, RZ, UR5 ;  /* 0x00000005ff117e24 */ /* 0x000fe2000f8e00ff */
[-C--:B------:R-:W-:Y:S01]  /*1e30*/  LEA R26, P0, R9, R2.reuse, 0x1 ;  /* 0x00000002091a7211 */ /* 0x080fe200078008ff */
[----:B------:R-:W-:Y:S01]  /*1e40*/  IMAD R25, R16, 0x4, R23 ;  /* 0x0000000410197824 */ /* 0x000fe200078e0217 */
[----:B------:R-:W-:Y:S01]  /*1e50*/  LEA R32, P1, R13, R2, 0x1 ;  /* 0x000000020d207211 */ /* 0x000fe200078208ff */
[----:B0-----:R-:W-:Y:S01]  /*1e60*/  IMAD R7, R4, R5, RZ ;  /* 0x0000000504077224 */ /* 0x001fe200078e02ff */
[-C--:B------:R-:W-:Y:S01]  /*1e70*/  LEA.HI.X.SX32 R27, R9, R8.reuse, 0x1, P0 ;  /* 0x00000008091b7211 */ /* 0x080fe200000f0eff */
[----:B------:R-:W-:Y:S01]  /*1e80*/  IMAD R35, R16, 0x4, R25 ;  /* 0x0000000410237824 */ /* 0x000fe200078e0219 */
[----:B------:R-:W-:Y:S01]  /*1e90*/  LEA.HI.X.SX32 R33, R13, R8, 0x1, P1 ;  /* 0x000000080d217211 */ /* 0x000fe200008f0eff */
[C---:B------:R-:W-:Y:S01]  /*1ea0*/  IMAD R31, R5.reuse, 0x4, R7 ;  /* 0x00000004051f7824 */ /* 0x040fe200078e0207 */
[----:B------:R-:W-:Y:S01]  /*1eb0*/  IADD3.X R0, R10, UR17, R17, P2, P3 ;  /* 0x000000110a007c10 */ /* 0x000fe200097e6411 */
[C---:B------:R-:W-:Y:S01]  /*1ec0*/  IMAD R37, R16.reuse, 0x4, R35 ;  /* 0x0000000410257824 */ /* 0x040fe200078e0223 */
[----:B------:R0:W-:Y:S01]  /*1ed0*/  STL.64 [R1+0x318], R26 ;  /* 0x0003181a01007387 */ /* 0x0001e20000100a00 */
[----:B------:R-:W-:Y:S01]  /*1ee0*/  IMAD R29, R5, 0x4, R31 ;  /* 0x00000004051d7824 */ /* 0x000fe200078e021f */
[----:B------:R-:W-:Y:S01]  /*1ef0*/  UIADD3.X UR15, UR10, 0x40000040, URZ, UP0, !UPT ;  /* 0x400000400a0f7890 */ /* 0x000fe200087fe43f */
[----:B------:R-:W-:Y:S01]  /*1f00*/  IMAD R39, R16, 0x4, R37 ;  /* 0x0000000410277824 */ /* 0x000fe200078e0225 */
[----:B------:R1:W-:Y:S01]  /*1f10*/  STL.64 [R1+0x310], R32 ;  /* 0x0003102001007387 */ /* 0x0003e20000100a00 */
[----:B------:R-:W-:Y:S01]  /*1f20*/  UMOV UR5, URZ ;  /* 0x0000003f00057c82 */ /* 0x000fe20008000000 */
[----:B------:R-:W-:-:S02]  /*1f30*/  UIADD3.64 UR18, UR14, 0x2, URZ ;  /* 0x000000020e127897 */ /* 0x000fc4000fffe03f */
[C---:B------:R-:W-:Y:S01]  /*1f40*/  LEA R41, R16.reuse, R39, 0x2 ;  /* 0x0000002710297211 */ /* 0x040fe200078e10ff */
[----:B------:R-:W-:Y:S02]  /*1f50*/  UIADD3.64 UR22, UR14, 0x4, URZ ;  /* 0x000000040e167897 */ /* 0x000fe4000fffe03f */
[----:B------:R-:W-:Y:S01]  /*1f60*/  UIADD3.64 UR26, UR14, 0x3fe, URZ ;  /* 0x000003fe0e1a7897 */ /* 0x000fe2000fffe03f */
[C---:B0-----:R-:W-:Y:S01]  /*1f70*/  LEA R26, P0, R15.reuse, R2, 0x1 ;  /* 0x000000020f1a7211 */ /* 0x041fe200078008ff */
[C---:B------:R-:W-:Y:S01]  /*1f80*/  IMAD R43, R16.reuse, 0x4, R41 ;  /* 0x00000004102b7824 */ /* 0x040fe200078e0229 */
[----:B------:R-:W-:Y:S02]  /*1f90*/  UIADD3.64 UR30, UR14, 0x400, URZ ;  /* 0x000004000e1e7897 */ /* 0x000fe4000fffe03f */
[----:B------:R-:W-:Y:S01]  /*1fa0*/  LEA.HI.X.SX32 R27, R15, R8, 0x1, P0 ;  /* 0x000000080f1b7211 */ /* 0x000fe200000f0eff */
[----:B------:R-:W-:Y:S01]  /*1fb0*/  IMAD R45, R16, 0x4, R43 ;  /* 0x00000004102d7824 */ /* 0x000fe200078e022b */
[----:B------:R-:W-:Y:S01]  /*1fc0*/  LEA R46, P0, R19, R2, 0x1 ;  /* 0x00000002132e7211 */ /* 0x000fe200078008ff */
[----:B-1----:R-:W-:Y:S01]  /*1fd0*/  IMAD R33, R5, 0x4, R29 ;  /* 0x0000000405217824 */ /* 0x002fe200078e021d */
[----:B------:R-:W-:Y:S01]  /*1fe0*/  UIADD3.64 UR34, UR14, 0x402, URZ ;  /* 0x000004020e227897 */ /* 0x000fe2000fffe03f */
[----:B------:R0:W-:Y:S01]  /*1ff0*/  STL.64 [R1+0x308], R26 ;  /* 0x0003081a01007387 */ /* 0x0001e20000100a00 */
[----:B------:R-:W-:Y:S01]  /*2000*/  LEA.HI.X.SX32 R47, R19, R8, 0x1, P0 ;  /* 0x00000008132f7211 */ /* 0x000fe200000f0eff */
[----:B------:R-:W-:Y:S01]  /*2010*/  IMAD R17, R5, 0x4, R33 ;  /* 0x0000000405117824 */ /* 0x000fe200078e0221 */
[----:B------:R-:W-:Y:S01]  /*2020*/  LEA R48, P0, R23, R2, 0x1 ;  /* 0x0000000217307211 */ /* 0x000fe200078008ff */
[----:B------:R-:W-:-:S02]  /*2030*/  UIADD3.64 UR38, UR14, 0x404, URZ ;  /* 0x000004040e267897 */ /* 0x000fc4000fffe03f */
[----:B------:R1:W-:Y:S01]  /*2040*/  STL.64 [R1+0x300], R46 ;  /* 0x0003002e01007387 */ /* 0x0003e20000100a00 */
[----:B------:R-:W-:Y:S01]  /*2050*/  LEA.HI.X.SX32 R49, R23, R8, 0x1, P0 ;  /* 0x0000000817317211 */ /* 0x000fe200000f0eff */
[----:B------:R-:W-:Y:S01]  /*2060*/  IMAD R19, R5, 0x4, R17 ;  /* 0x0000000405137824 */ /* 0x000fe200078e0211 */
[-C--:B------:R-:W-:Y:S01]  /*2070*/  LEA R22, P0, R35, R2.reuse, 0x1 ;  /* 0x0000000223167211 */ /* 0x080fe200078008ff */
[----:B------:R-:W-:Y:S01]  /*2080*/  ULDC UR10, c[0x0][0x238] ;  /* 0x00008e00000a7ab9 */ /* 0x000fe20000000800 */
[----:B0-----:R-:W-:Y:S02]  /*2090*/  LEA R26, P1, R21, R2, 0x1 ;  /* 0x00000002151a7211 */ /* 0x001fe400078208ff */
[-C--:B------:R-:W-:Y:S02]  /*20a0*/  LEA.HI.X.SX32 R23, R35, R8.reuse, 0x1, P0 ;  /* 0x0000000823177211 */ /* 0x080fe400000f0eff */
[----:B------:R-:W-:Y:S02]  /*20b0*/  LEA.HI.X.SX32 R27, R21, R8, 0x1, P1 ;  /* 0x00000008151b7211 */ /* 0x000fe400008f0eff */
[----:B------:R-:W-:Y:S01]  /*20c0*/  LEA R14, P1, R25, R2, 0x1 ;  /* 0x00000002190e7211 */ /* 0x000fe200078208ff */
[----:B-1----:R-:W-:-:S02]  /*20d0*/  IMAD R47, R16, 0x4, R45 ;  /* 0x00000004102f7824 */ /* 0x002fc400078e022d */
[----:B------:R0:W-:Y:S01]  /*20e0*/  STL.64 [R1+0x2f8], R26 ;  /* 0x0002f81a01007387 */ /* 0x0001e20000100a00 */
[----:B------:R-:W-:Y:S01]  /*20f0*/  LEA.HI.X.SX32 R15, R25, R8, 0x1, P1 ;  /* 0x00000008190f7211 */ /* 0x000fe200008f0eff */
[----:B------:R-:W-:Y:S02]  /*2100*/  IMAD R21, R16, 0x4, R47 ;  /* 0x0000000410157824 */ /* 0x000fe400078e022f */
[----:B------:R1:W-:Y:S04]  /*2110*/  STL.64 [R1+0x2f0], R48 ;  /* 0x0002f03001007387 */ /* 0x0003e80000100a00 */
[----:B------:R2:W-:Y:S04]  /*2120*/  STL.64 [R1+0x2e8], R14 ;  /* 0x0002e80e01007387 */ /* 0x0005e80000100a00 */
[----:B------:R3:W-:Y:S01]  /*2130*/  STL.64 [R1+0x2e0], R22 ;  /* 0x0002e01601007387 */ /* 0x0007e20000100a00 */
[----:B0-----:R-:W-:-:S02]  /*2140*/  IMAD R27, R5, 0x4, R19 ;  /* 0x00000004051b7824 */ /* 0x001fc400078e0213 */
[----:B-1----:R-:W-:-:S03]  /*2150*/  IMAD R49, R16, 0x4, R21 ;  /* 0x0000000410317824 */ /* 0x002fc600078e0215 */
[----:B------:R-:W-:Y:S02]  /*2160*/  LEA R9, R5, R27, 0x2 ;  /* 0x0000001b05097211 */ /* 0x000fe400078e10ff */
[----:B--2---:R-:W-:Y:S01]  /*2170*/  LEA R14, P1, R37, R2, 0x1 ;  /* 0x00000002250e7211 */ /* 0x004fe200078208ff */
[C---:B------:R-:W-:Y:S02]  /*2180*/  IMAD R51, R16.reuse, 0x4, R49 ;  /* 0x0000000410337824 */ /* 0x040fe400078e0231 */
[----:B------:R-:W-:Y:S01]  /*2190*/  IMAD R13, R5, 0x4, R9 ;  /* 0x00000004050d7824 */ /* 0x000fe200078e0209 */
[----:B------:R-:W-:Y:S01]  /*21a0*/  LEA.HI.X.SX32 R15, R37, R8, 0x1, P1 ;  /* 0x00000008250f7211 */ /* 0x000fe200008f0eff */
[C---:B------:R-:W-:Y:S01]  /*21b0*/  IMAD R35, R16.reuse, 0x4, R51 ;  /* 0x0000000410237824 */ /* 0x040fe200078e0233 */
[----:B---3--:R-:W-:Y:S01]  /*21c0*/  LEA R22, P1, R41, R2, 0x1 ;  /* 0x0000000229167211 */ /* 0x008fe200078208ff */
[----:B------:R-:W-:Y:S02]  /*21d0*/  IMAD R25, R5, 0x4, R13 ;  /* 0x0000000405197824 */ /* 0x000fe400078e020d */
[----:B------:R0:W-:Y:S01]  /*21e0*/  STL.64 [R1+0x2d8], R14 ;  /* 0x0002d80e01007387 */ /* 0x0001e20000100a00 */
[----:B------:R-:W-:Y:S01]  /*21f0*/  LEA.HI.X.SX32 R23, R41, R8, 0x1, P1 ;  /* 0x0000000829177211 */ /* 0x000fe200008f0eff */
[----:B------:R-:W-:Y:S01]  /*2200*/  IMAD R37, R16, 0x4, R35 ;  /* 0x0000000410257824 */ /* 0x000fe200078e0223 */
[----:B------:R-:W-:Y:S01]  /*2210*/  LEA R52, P1, R45, R2, 0x1 ;  /* 0x000000022d347211 */ /* 0x000fe200078208ff */
[----:B------:R-:W-:-:S03]  /*2220*/  IMAD R3, R5, 0x4, R25 ;  /* 0x0000000405037824 */ /* 0x000fc600078e0219 */
[----:B------:R-:W-:Y:S02]  /*2230*/  LEA.HI.X.SX32 R53, R45, R8, 0x1, P1 ;  /* 0x000000082d357211 */ /* 0x000fe400008f0eff */
[----:B0-----:R-:W-:-:S04]  /*2240*/  LEA R14, P0, R39, R2, 0x1 ;  /* 0x00000002270e7211 */ /* 0x001fc800078008ff */
[----:B------:R-:W-:Y:S02]  /*2250*/  LEA.HI.X.SX32 R15, R39, R8, 0x1, P0 ;  /* 0x00000008270f7211 */ /* 0x000fe400000f0eff */
[C---:B------:R-:W-:Y:S02]  /*2260*/  LEA R54, P0, R43.reuse, R2, 0x1 ;  /* 0x000000022b367211 */ /* 0x040fe400078008ff */
[C---:B------:R-:W-:Y:S01]  /*2270*/  LEA R39, R16.reuse, R37, 0x2 ;  /* 0x0000002510277211 */ /* 0x040fe200078e10ff */
[----:B------:R0:W-:Y:S01]  /*2280*/  STL.64 [R1+0x2d0], R14 ;  /* 0x0002d00e01007387 */ /* 0x0001e20000100a00 */
[----:B------:R-:W-:Y:S02]  /*2290*/  LEA.HI.X.SX32 R55, R43, R8, 0x1, P0 ;  /* 0x000000082b377211 */ /* 0x000fe400000f0eff */
[----:B------:R-:W-:Y:S01]  /*22a0*/  LEA R56, P0, R47, R2, 0x1 ;  /* 0x000000022f387211 */ /* 0x000fe200078008ff */
[----:B------:R1:W-:Y:S01]  /*22b0*/  STL.64 [R1+0x2c8], R22 ;  /* 0x0002c81601007387 */ /* 0x0003e20000100a00 */
[----:B------:R-:W-:-:S02]  /*22c0*/  IMAD R41, R16, 0x4, R39 ;  /* 0x0000000410297824 */ /* 0x000fc400078e0227 */
[----:B------:R-:W-:Y:S01]  /*22d0*/  LEA.HI.X.SX32 R57, R47, R8, 0x1, P0 ;  /* 0x000000082f397211 */ /* 0x000fe200000f0eff */
[----:B------:R2:W-:Y:S01]  /*22e0*/  STL.64 [R1+0x2c0], R54 ;  /* 0x0002c03601007387 */ /* 0x0005e20000100a00 */
[----:B------:R-:W-:-:S03]  /*22f0*/  IMAD R43, R16, 0x4, R41 ;  /* 0x00000004102b7824 */ /* 0x000fc600078e0229 */
[----:B------:R3:W-:Y:S01]  /*2300*/  STL.64 [R1+0x2b8], R52 ;  /* 0x0002b83401007387 */ /* 0x0007e20000100a00 */
[----:B------:R-:W-:Y:S02]  /*2310*/  IMAD R45, R16, 0x4, R43 ;  /* 0x00000004102d7824 */ /* 0x000fe400078e022b */
[C---:B0-----:R-:W-:Y:S01]  /*2320*/  IMAD R15, R5.reuse, 0x4, R3 ;  /* 0x00000004050f7824 */ /* 0x041fe200078e0203 */
[----:B------:R0:W-:Y:S03]  /*2330*/  STL.64 [R1+0x2b0], R56 ;  /* 0x0002b03801007387 */ /* 0x0001e60000100a00 */
[----:B-1----:R-:W-:Y:S01]  /*2340*/  IMAD R23, R5, 0x4, R15 ;  /* 0x0000000405177824 */ /* 0x002fe200078e020f */
[-C--:B--2---:R-:W-:Y:S02]  /*2350*/  LEA R54, P1, R21, R2.reuse, 0x1 ;  /* 0x0000000215367211 */ /* 0x084fe400078208ff */
[----:B---3--:R-:W-:-:S02]  /*2360*/  LEA R52, P2, R49, R2, 0x1 ;  /* 0x0000000231347211 */ /* 0x008fc400078408ff */
[-C--:B------:R-:W-:Y:S01]  /*2370*/  LEA.HI.X.SX32 R55, R21, R8.reuse, 0x1, P1 ;  /* 0x0000000815377211 */ /* 0x080fe200008f0eff */
[C---:B------:R-:W-:Y:S01]  /*2380*/  IMAD R21, R16.reuse, 0x4, R45 ;  /* 0x0000000410157824 */ /* 0x040fe200078e022d */
[----:B------:R-:W-:Y:S02]  /*2390*/  LEA.HI.X.SX32 R53, R49, R8, 0x1, P2 ;  /* 0x0000000831357211 */ /* 0x000fe400010f0eff */
[C---:B0-----:R-:W-:Y:S01]  /*23a0*/  LEA R56, P0, R51.reuse, R2, 0x1 ;  /* 0x0000000233387211 */ /* 0x041fe200078008ff */
[----:B------:R0:W-:Y:S01]  /*23b0*/  STL.64 [R1+0x2a8], R54 ;  /* 0x0002a83601007387 */ /* 0x0001e20000100a00 */
[----:B------:R-:W-:Y:S02]  /*23c0*/  IMAD R47, R16, 0x4, R21 ;  /* 0x00000004102f7824 */ /* 0x000fe400078e0215 */
[----:B------:R-:W-:Y:S01]  /*23d0*/  LEA.HI.X.SX32 R57, R51, R8, 0x1, P0 ;  /* 0x0000000833397211 */ /* 0x000fe200000f0eff */
[----:B------:R1:W-:Y:S04]  /*23e0*/  STL.64 [R1+0x2a0], R52 ;  /* 0x0002a03401007387 */ /* 0x0003e80000100a00 */
[----:B------:R-:W-:Y:S01]  /*23f0*/  STL.64 [R1+0x298], R56 ;  /* 0x0002983801007387 */ /* 0x000fe20000100a00 */
[----:B0-----:R-:W-:-:S02]  /*2400*/  LEA R54, P1, R35, R2, 0x1 ;  /* 0x0000000223367211 */ /* 0x001fc400078208ff */
[----:B-1----:R-:W-:Y:S02]  /*2410*/  LEA R52, P2, R37, R2, 0x1 ;  /* 0x0000000225347211 */ /* 0x002fe400078408ff */
[-C--:B------:R-:W-:Y:S01]  /*2420*/  LEA.HI.X.SX32 R55, R35, R8.reuse, 0x1, P1 ;  /* 0x0000000823377211 */ /* 0x080fe200008f0eff */
[C---:B------:R-:W-:Y:S01]  /*2430*/  IMAD R35, R16.reuse, 0x4, R47 ;  /* 0x0000000410237824 */ /* 0x040fe200078e022f */
[----:B------:R-:W-:Y:S02]  /*2440*/  LEA.HI.X.SX32 R53, R37, R8, 0x1, P2 ;  /* 0x0000000825357211 */ /* 0x000fe400010f0eff */
[-C--:B------:R-:W-:Y:S01]  /*2450*/  LEA R50, P1, R41, R2.reuse, 0x1 ;  /* 0x0000000229327211 */ /* 0x080fe200078208ff */
[----:B------:R-:W-:Y:S01]  /*2460*/  IMAD R37, R16, 0x4, R35 ;  /* 0x0000000410257824 */ /* 0x000fe200078e0223 */
[----:B------:R-:W-:Y:S01]  /*2470*/  LEA R48, P2, R43, R2, 0x1 ;  /* 0x000000022b307211 */ /* 0x000fe200078408ff */
[----:B------:R0:W-:Y:S01]  /*2480*/  STL.64 [R1+0x288], R52 ;  /* 0x0002883401007387 */ /* 0x0001e20000100a00 */
[----:B------:R-:W-:-:S02]  /*2490*/  LEA.HI.X.SX32 R51, R41, R8, 0x1, P1 ;  /* 0x0000000829337211 */ /* 0x000fc400008f0eff */
[----:B------:R-:W-:Y:S01]  /*24a0*/  LEA.HI.X.SX32 R49, R43, R8, 0x1, P2 ;  /* 0x000000082b317211 */ /* 0x000fe200010f0eff */
[----:B------:R-:W-:Y:S01]  /*24b0*/  STL.64 [R1+0x290], R54 ;  /* 0x0002903601007387 */ /* 0x000fe20000100a00 */
[----:B0-----:R-:W-:-:S04]  /*24c0*/  LEA R52, P0, R39, R2, 0x1 ;  /* 0x0000000227347211 */ /* 0x001fc800078008ff */
[----:B------:R-:W-:Y:S02]  /*24d0*/  LEA.HI.X.SX32 R53, R39, R8, 0x1, P0 ;  /* 0x0000000827357211 */ /* 0x000fe400000f0eff */
[----:B------:R-:W-:-:S03]  /*24e0*/  LEA R39, R16, R37, 0x2 ;  /* 0x0000002510277211 */ /* 0x000fc600078e10ff */
[----:B------:R0:W-:Y:S02]  /*24f0*/  STL.64 [R1+0x280], R52 ;  /* 0x0002803401007387 */ /* 0x0001e40000100a00 */
[----:B------:R-:W-:Y:S02]  /*2500*/  IMAD R41, R16, 0x4, R39 ;  /* 0x0000000410297824 */ /* 0x000fe400078e0227 */
[----:B------:R1:W-:Y:S04]  /*2510*/  STL.64 [R1+0x278], R50 ;  /* 0x0002783201007387 */ /* 0x0003e80000100a00 */
[----:B------:R2:W-:Y:S01]  /*2520*/  STL.64 [R1+0x270], R48 ;  /* 0x0002703001007387 */ /* 0x0005e20000100a00 */
[-C--:B0-----:R-:W-:Y:S02]  /*2530*/  LEA R52, P0, R45, R2.reuse, 0x1 ;  /* 0x000000022d347211 */ /* 0x081fe400078008ff */
[----:B-1----:R-:W-:-:S02]  /*2540*/  LEA R50, P1, R21, R2, 0x1 ;  /* 0x0000000215327211 */ /* 0x002fc400078208ff */
[-C--:B------:R-:W-:Y:S02]  /*2550*/  LEA.HI.X.SX32 R53, R45, R8.reuse, 0x1, P0 ;  /* 0x000000082d357211 */ /* 0x080fe400000f0eff */
[----:B------:R-:W-:Y:S01]  /*2560*/  LEA.HI.X.SX32 R51, R21, R8, 0x1, P1 ;  /* 0x0000000815337211 */ /* 0x000fe200008f0eff */
[C---:B------:R-:W-:Y:S01]  /*2570*/  IMAD R21, R16.reuse, 0x4, R41 ;  /* 0x0000000410157824 */ /* 0x040fe200078e0229 */
[C---:B--2---:R-:W-:Y:S01]  /*2580*/  LEA R48, P2, R47.reuse, R2, 0x1 ;  /* 0x000000022f307211 */ /* 0x044fe200078408ff */
[----:B------:R-:W-:Y:S02]  /*2590*/  STL.64 [R1+0x268], R52 ;  /* 0x0002683401007387 */ /* 0x000fe40000100a00 */
[----:B------:R-:W-:Y:S01]  /*25a0*/  IMAD R43, R16, 0x4, R21 ;  /* 0x00000004102b7824 */ /* 0x000fe200078e0215 */
[----:B------:R-:W-:Y:S01]  /*25b0*/  LEA.HI.X.SX32 R49, R47, R8, 0x1, P2 ;  /* 0x000000082f317211 */ /* 0x000fe200010f0eff */
[----:B------:R0:W-:Y:S01]  /*25c0*/  STL.64 [R1+0x260], R50 ;  /* 0x0002603201007387 */ /* 0x0001e20000100a00 */
[----:B------:R-:W-:-:S03]  /*25d0*/  LEA R44, P2, R39, R2, 0x1 ;  /* 0x00000002272c7211 */ /* 0x000fc600078408ff */
[----:B------:R1:W-:Y:S01]  /*25e0*/  STL.64 [R1+0x258], R48 ;  /* 0x0002583001007387 */ /* 0x0003e20000100a00 */
[----:B------:R-:W-:Y:S02]  /*25f0*/  LEA.HI.X.SX32 R45, R39, R8, 0x1, P2 ;  /* 0x00000008272d7211 */ /* 0x000fe400010f0eff */
[----:B------:R-:W-:-:S04]  /*2600*/  LEA R38, P2, R43, R2, 0x1 ;  /* 0x000000022b267211 */ /* 0x000fc800078408ff */
[----:B------:R-:W-:Y:S02]  /*2610*/  LEA.HI.X.SX32 R39, R43, R8, 0x1, P2 ;  /* 0x000000082b277211 */ /* 0x000fe400010f0eff */
[-C--:B0-----:R-:W-:Y:S02]  /*2620*/  LEA R50, P0, R35, R2.reuse, 0x1 ;  /* 0x0000000223327211 */ /* 0x081fe400078008ff */
[----:B-1----:R-:W-:Y:S02]  /*2630*/  LEA R48, P1, R37, R2, 0x1 ;  /* 0x0000000225307211 */ /* 0x002fe400078208ff */
[----:B------:R-:W-:Y:S01]  /*2640*/  LEA.HI.X.SX32 R51, R35, R8, 0x1, P0 ;  /* 0x0000000823337211 */ /* 0x000fe200000f0eff */
[----:B------:R-:W-:Y:S01]  /*2650*/  IMAD R35, R16, 0x4, R43 ;  /* 0x0000000410237824 */ /* 0x000fe200078e022b */
[----:B------:R-:W-:Y:S02]  /*2660*/  LEA R46, P0, R41, R2, 0x1 ;  /* 0x00000002292e7211 */ /* 0x000fe400078008ff */
[----:B------:R-:W-:Y:S01]  /*2670*/  LEA.HI.X.SX32 R49, R37, R8, 0x1, P1 ;  /* 0x0000000825317211 */ /* 0x000fe200008f0eff */
[----:B------:R-:W-:Y:S01]  /*2680*/  STL.64 [R1+0x250], R50 ;  /* 0x0002503201007387 */ /* 0x000fe20000100a00 */
[----:B------:R-:W-:-:S02]  /*2690*/  LEA R36, P3, R35, R2, 0x1 ;  /* 0x0000000223247211 */ /* 0x000fc400078608ff */
[-C--:B------:R-:W-:Y:S01]  /*26a0*/  LEA.HI.X.SX32 R47, R41, R8.reuse, 0x1, P0 ;  /* 0x00000008292f7211 */ /* 0x080fe200000f0eff */
[----:B------:R-:W-:Y:S01]  /*26b0*/  STL.64 [R1+0x248], R48 ;  /* 0x0002483001007387 */ /* 0x000fe20000100a00 */
[----:B------:R-:W-:-:S03]  /*26c0*/  LEA.HI.X.SX32 R37, R35, R8, 0x1, P3 ;  /* 0x0000000823257211 */ /* 0x000fc600018f0eff */
[----:B------:R0:W-:Y:S04]  /*26d0*/  STL.64 [R1+0x240], R44 ;  /* 0x0002402c01007387 */ /* 0x0001e80000100a00 */
[----:B------:R-:W-:Y:S04]  /*26e0*/  STL.64 [R1+0x238], R46 ;  /* 0x0002382e01007387 */ /* 0x000fe80000100a00 */
[----:B------:R1:W-:Y:S01]  /*26f0*/  STL.64 [R1+0x220], R36 ;  /* 0x0002202401007387 */ /* 0x0003e20000100a00 */
[----:B0-----:R-:W-:-:S04]  /*2700*/  LEA R44, P1, R21, R2, 0x1 ;  /* 0x00000002152c7211 */ /* 0x001fc800078208ff */
[----:B------:R-:W-:Y:S01]  /*2710*/  LEA.HI.X.SX32 R45, R21, R8, 0x1, P1 ;  /* 0x00000008152d7211 */ /* 0x000fe200008f0eff */
[----:B------:R-:W-:Y:S01]  /*2720*/  IMAD R21, R5, 0x4, R23 ;  /* 0x0000000405157824 */ /* 0x000fe200078e0217 */
[-C--:B------:R-:W-:Y:S02]  /*2730*/  LEA R40, P1, R31, R6.reuse, 0x1 ;  /* 0x000000061f287211 */ /* 0x080fe400078208ff */
[----:B-1----:R-:W-:Y:S01]  /*2740*/  LEA R36, P0, R7, R6, 0x1 ;  /* 0x0000000607247211 */ /* 0x002fe200078008ff */
[----:B------:R-:W-:Y:S01]  /*2750*/  STL.64 [R1+0x230], R44 ;  /* 0x0002302c01007387 */ /* 0x000fe20000100a00 */
[-C--:B------:R-:W-:Y:S01]  /*2760*/  LEA.HI.X.SX32 R41, R31, R0.reuse, 0x1, P1 ;  /* 0x000000001f297211 */ /* 0x080fe200008f0eff */
[----:B------:R-:W-:Y:S01]  /*2770*/  IMAD R35, R5, 0x4, R21 ;  /* 0x0000000405237824 */ /* 0x000fe200078e0215 */
[----:B------:R-:W-:Y:S01]  /*2780*/  LEA.HI.X.SX32 R37, R7, R0, 0x1, P0 ;  /* 0x0000000007257211 */ /* 0x000fe200000f0eff */
[----:B------:R0:W-:Y:S04]  /*2790*/  STL.64 [R1+0x228], R38 ;  /* 0x0002282601007387 */ /* 0x0001e80000100a00 */
[----:B------:R1:W-:Y:S04]  /*27a0*/  STL.64 [R1+0x218], R36 ;  /* 0x0002182401007387 */ /* 0x0003e80000100a00 */
[----:B------:R-:W-:Y:S01]  /*27b0*/  STL.64 [R1+0x210], R40 ;  /* 0x0002102801007387 */ /* 0x000fe20000100a00 */
[----:B0-----:R-:W-:-:S02]  /*27c0*/  LEA R38, P2, R29, R6, 0x1 ;  /* 0x000000061d267211 */ /* 0x001fc400078408ff */
[----:B-1----:R-:W-:Y:S02]  /*27d0*/  LEA R36, P0, R33, R6, 0x1 ;  /* 0x0000000621247211 */ /* 0x002fe400078008ff */
[-C--:B------:R-:W-:Y:S01]  /*27e0*/  LEA.HI.X.SX32 R39, R29, R0.reuse, 0x1, P2 ;  /* 0x000000001d277211 */ /* 0x080fe200010f0eff */
[----:B------:R-:W-:Y:S01]  /*27f0*/  IMAD R29, R5, 0x4, R35 ;  /* 0x00000004051d7824 */ /* 0x000fe200078e0223 */
[----:B------:R-:W-:Y:S02]  /*2800*/  LEA.HI.X.SX32 R37, R33, R0, 0x1, P0 ;  /* 0x0000000021257211 */ /* 0x000fe400000f0eff */
[----:B------:R-:W-:Y:S01]  /*2810*/  LEA R30, P2, R27, R6, 0x1 ;  /* 0x000000061b1e7211 */ /* 0x000fe200078408ff */
[----:B------:R0:W-:Y:S01]  /*2820*/  STL.64 [R1+0x208], R38 ;  /* 0x0002082601007387 */ /* 0x0001e20000100a00 */
[----:B------:R-:W-:Y:S02]  /*2830*/  IMAD R7, R5, 0x4, R29 ;  /* 0x0000000405077824 */ /* 0x000fe400078e021d */
[----:B------:R-:W-:Y:S01]  /*2840*/  LEA.HI.X.SX32 R31, R27, R0, 0x1, P2 ;  /* 0x000000001b1f7211 */ /* 0x000fe200010f0eff */
[----:B------:R1:W-:Y:S04]  /*2850*/  STL.64 [R1+0x200], R36 ;  /* 0x0002002401007387 */ /* 0x0003e80000100a00 */
[----:B------:R2:W-:Y:S01]  /*2860*/  STL.64 [R1+0x1e8], R30 ;  /* 0x0001e81e01007387 */ /* 0x0005e20000100a00 */
[----:B0-----:R-:W-:-:S02]  /*2870*/  LEA R38, P0, R17, R6, 0x1 ;  /* 0x0000000611267211 */ /* 0x001fc400078008ff */
[----:B-1----:R-:W-:Y:S02]  /*2880*/  LEA R36, P1, R19, R6, 0x1 ;  /* 0x0000000613247211 */ /* 0x002fe400078208ff */
[-C--:B------:R-:W-:Y:S02]  /*2890*/  LEA.HI.X.SX32 R39, R17, R0.reuse, 0x1, P0 ;  /* 0x0000000011277211 */ /* 0x080fe400000f0eff */
[----:B------:R-:W-:Y:S02]  /*28a0*/  LEA.HI.X.SX32 R37, R19, R0, 0x1, P1 ;  /* 0x0000000013257211 */ /* 0x000fe400008f0eff */
[-C--:B------:R-:W-:Y:S01]  /*28b0*/  LEA R32, P1, R13, R6.reuse, 0x1 ;  /* 0x000000060d207211 */ /* 0x080fe200078208ff */
[----:B------:R-:W-:Y:S01]  /*28c0*/  STL.64 [R1+0x1f8], R38 ;  /* 0x0001f82601007387 */ /* 0x000fe20000100a00 */
[----:B--2---:R-:W-:Y:S02]  /*28d0*/  LEA R30, P2, R25, R6, 0x1 ;  /* 0x00000006191e7211 */ /* 0x004fe400078408ff */
[-C--:B------:R-:W-:Y:S01]  /*28e0*/  LEA.HI.X.SX32 R33, R13, R0.reuse, 0x1, P1 ;  /* 0x000000000d217211 */ /* 0x080fe200008f0eff */
[----:B------:R0:W-:Y:S01]  /*28f0*/  STL.64 [R1+0x1f0], R36 ;  /* 0x0001f02401007387 */ /* 0x0001e20000100a00 */
[----:B------:R-:W-:-:S02]  /*2900*/  LEA.HI.X.SX32 R31, R25, R0, 0x1, P2 ;  /* 0x00000000191f7211 */ /* 0x000fc400010f0eff */
[----:B------:R-:W-:Y:S02]  /*2910*/  LEA R17, R5, R7, 0x2 ;  /* 0x0000000705117211 */ /* 0x000fe400078e10ff */
[----:B------:R-:W-:-:S03]  /*2920*/  LEA R26, P2, R23, R6, 0x1 ;  /* 0x00000006171a7211 */ /* 0x000fc600078408ff */
[----:B------:R-:W-:Y:S01]  /*2930*/  IMAD R19, R5, 0x4, R17 ;  /* 0x0000000405137824 */ /* 0x000fe200078e0211 */
[----:B------:R-:W-:Y:S02]  /*2940*/  LEA.HI.X.SX32 R27, R23, R0, 0x1, P2 ;  /* 0x00000000171b7211 */ /* 0x000fe400010f0eff */
[-C--:B------:R-:W-:Y:S02]  /*2950*/  LEA R24, P2, R29, R6.reuse, 0x1 ;  /* 0x000000061d187211 */ /* 0x080fe400078408ff */
[----:B0-----:R-:W-:Y:S02]  /*2960*/  LEA R36, P0, R9, R6, 0x1 ;  /* 0x0000000609247211 */ /* 0x001fe400078008ff */
[-C--:B------:R-:W-:Y:S02]  /*2970*/  LEA.HI.X.SX32 R25, R29, R0.reuse, 0x1, P2 ;  /* 0x000000001d197211 */ /* 0x080fe400010f0eff */
[----:B------:R-:W-:Y:S01]  /*2980*/  LEA.HI.X.SX32 R37, R9, R0, 0x1, P0 ;  /* 0x0000000009257211 */ /* 0x000fe200000f0eff */
[----:B------:R-:W-:Y:S01]  /*2990*/  IMAD R9, R5, 0x4, R19 ;  /* 0x0000000405097824 */ /* 0x000fe200078e0213 */
[----:B------:R-:W-:-:S03]  /*29a0*/  LEA R20, P2, R19, R6, 0x1 ;  /* 0x0000000613147211 */ /* 0x000fc600078408ff */
[----:B------:R-:W-:Y:S01]  /*29b0*/  STL.64 [R1+0x1e0], R36 ;  /* 0x0001e02401007387 */ /* 0x000fe20000100a00 */
[----:B------:R-:W-:-:S03]  /*29c0*/  IMAD R13, R5, 0x4, R9 ;  /* 0x00000004050d7824 */ /* 0x000fc600078e0209 */
[----:B------:R0:W-:Y:S04]  /*29d0*/  STL.64 [R1+0x1d8], R32 ;  /* 0x0001d82001007387 */ /* 0x0001e80000100a00 */
[----:B------:R1:W-:Y:S01]  /*29e0*/  STL.64 [R1+0x1d0], R30 ;  /* 0x0001d01e01007387 */ /* 0x0003e20000100a00 */
[-C--:B0-----:R-:W-:Y:S02]  /*29f0*/  LEA R32, P0, R3, R6.reuse, 0x1 ;  /* 0x0000000603207211 */ /* 0x081fe400078008ff */
[----:B-1----:R-:W-:Y:S02]  /*2a00*/  LEA R30, P1, R15, R6, 0x1 ;  /* 0x000000060f1e7211 */ /* 0x002fe400078208ff */
[-C--:B------:R-:W-:Y:S02]  /*2a10*/  LEA.HI.X.SX32 R33, R3, R0.reuse, 0x1, P0 ;  /* 0x0000000003217211 */ /* 0x080fe400000f0eff */
[----:B------:R-:W-:Y:S01]  /*2a20*/  LEA.HI.X.SX32 R31, R15, R0, 0x1, P1 ;  /* 0x000000000f1f7211 */ /* 0x000fe200008f0eff */
[----:B------:R-:W-:-:S02]  /*2a30*/  IMAD R15, R5, 0x4, R13 ;  /* 0x00000004050f7824 */ /* 0x000fc400078e020d */
[----:B------:R-:W-:Y:S02]  /*2a40*/  STL.64 [R1+0x1c8], R32 ;  /* 0x0001c82001007387 */ /* 0x000fe40000100a00 */
[C---:B------:R-:W-:Y:S02]  /*2a50*/  IMAD R3, R5.reuse, 0x4, R15 ;  /* 0x0000000405037824 */ /* 0x040fe400078e020f */
[----:B------:R0:W-:Y:S02]  /*2a60*/  STL.64 [R1+0x1c0], R30 ;  /* 0x0001c01e01007387 */ /* 0x0001e40000100a00 */
[C---:B------:R-:W-:Y:S02]  /*2a70*/  IMAD R4, R5.reuse, 0x4, R3 ;  /* 0x0000000405047824 */ /* 0x040fe400078e0203 */
[----:B------:R1:W-:Y:S02]  /*2a80*/  STL.64 [R1+0x1b8], R26 ;  /* 0x0001b81a01007387 */ /* 0x0003e40000100a00 */
[----:B------:R-:W-:Y:S01]  /*2a90*/  IMAD R10, R5, 0x4, R4 ;  /* 0x00000004050a7824 */ /* 0x000fe200078e0204 */
[----:B0-----:R-:W-:-:S04]  /*2aa0*/  LEA R30, P0, R21, R6, 0x1 ;  /* 0x00000006151e7211 */ /* 0x001fc800078008ff */
[----:B------:R-:W-:Y:S02]  /*2ab0*/  LEA.HI.X.SX32 R31, R21, R0, 0x1, P0 ;  /* 0x00000000151f7211 */ /* 0x000fe400000f0eff */
[----:B-1----:R-:W-:Y:S02]  /*2ac0*/  LEA R26, P1, R35, R6, 0x1 ;  /* 0x00000006231a7211 */ /* 0x002fe400078208ff */
[-C--:B------:R-:W-:Y:S01]  /*2ad0*/  LEA.HI.X.SX32 R21, R19, R0.reuse, 0x1, P2 ;  /* 0x0000000013157211 */ /* 0x080fe200010f0eff */
[----:B------:R-:W-:Y:S01]  /*2ae0*/  STL.64 [R1+0x1b0], R30 ;  /* 0x0001b01e01007387 */ /* 0x000fe20000100a00 */
[----:B------:R-:W-:Y:S02]  /*2af0*/  LEA.HI.X.SX32 R27, R35, R0, 0x1, P1 ;  /* 0x00000000231b7211 */ /* 0x000fe400008f0eff */
[-C--:B------:R-:W-:Y:S01]  /*2b00*/  LEA R22, P1, R17, R6.reuse, 0x1 ;  /* 0x0000000611167211 */ /* 0x080fe200078208ff */
[----:B------:R0:W-:Y:S01]  /*2b10*/  STL.64 [R1+0x1a0], R24 ;  /* 0x0001a01801007387 */ /* 0x0001e20000100a00 */
[----:B------:R-:W-:-:S02]  /*2b20*/  LEA R16, P2, R15, R6, 0x1 ;  /* 0x000000060f107211 */ /* 0x000fc400078408ff */
[-C--:B------:R-:W-:Y:S01]  /*2b30*/  LEA.HI.X.SX32 R23, R17, R0.reuse, 0x1, P1 ;  /* 0x0000000011177211 */ /* 0x080fe200008f0eff */
[----:B------:R-:W-:Y:S01]  /*2b40*/  STL.64 [R1+0x1a8], R26 ;  /* 0x0001a81a01007387 */ /* 0x000fe20000100a00 */
[----:B------:R-:W-:Y:S02]  /*2b50*/  LEA.HI.X.SX32 R17, R15, R0, 0x1, P2 ;  /* 0x000000000f117211 */ /* 0x000fe400010f0eff */
[----:B0-----:R-:W-:-:S04]  /*2b60*/  LEA R24, P0, R7, R6, 0x1 ;  /* 0x0000000607187211 */ /* 0x001fc800078008ff */
[----:B------:R-:W-:Y:S01]  /*2b70*/  LEA.HI.X.SX32 R25, R7, R0, 0x1, P0 ;  /* 0x0000000007197211 */ /* 0x000fe200000f0eff */
[----:B------:R-:W-:-:S04]  /*2b80*/  IMAD R7, R5, 0x4, R10 ;  /* 0x0000000405077824 */ /* 0x000fc800078e020a */
[----:B------:R-:W-:Y:S01]  /*2b90*/  STL.64 [R1+0x198], R24 ;  /* 0x0001981801007387 */ /* 0x000fe20000100a00 */
[----:B------:R-:W-:-:S03]  /*2ba0*/  LEA R8, R5, R7, 0x2 ;  /* 0x0000000705087211 */ /* 0x000fc600078e10ff */
[----:B------:R0:W-:Y:S04]  /*2bb0*/  STL.64 [R1+0x190], R22 ;  /* 0x0001901601007387 */ /* 0x0001e80000100a00 */
[----:B------:R1:W-:Y:S01]  /*2bc0*/  STL.64 [R1+0x188], R20 ;  /* 0x0001881401007387 */ /* 0x0003e20000100a00 */
[-C--:B0-----:R-:W-:Y:S02]  /*2bd0*/  LEA R22, P0, R9, R6.reuse, 0x1 ;  /* 0x0000000609167211 */ /* 0x081fe400078008ff */
[----:B-1----:R-:W-:Y:S02]  /*2be0*/  LEA R20, P1, R13, R6, 0x1 ;  /* 0x000000060d147211 */ /* 0x002fe400078208ff */
[-C--:B------:R-:W-:Y:S01]  /*2bf0*/  LEA.HI.X.SX32 R23, R9, R0.reuse, 0x1, P0 ;  /* 0x0000000009177211 */ /* 0x080fe200000f0eff */
[----:B------:R-:W-:Y:S01]  /*2c00*/  IMAD R9, R5, 0x4, R8 ;  /* 0x0000000405097824 */ /* 0x000fe200078e0208 */
[----:B------:R-:W-:-:S02]  /*2c10*/  LEA.HI.X.SX32 R21, R13, R0, 0x1, P1 ;  /* 0x000000000d157211 */ /* 0x000fc400008f0eff */
[C---:B------:R-:W-:Y:S01]  /*2c20*/  LEA R18, P1, R4.reuse, R6, 0x1 ;  /* 0x0000000604127211 */ /* 0x040fe200078208ff */
[----:B------:R-:W-:Y:S01]  /*2c30*/  STL.64 [R1+0x180], R22 ;  /* 0x0001801601007387 */ /* 0x000fe20000100a00 */
[----:B------:R-:W-:Y:S02]  /*2c40*/  IMAD R2, R5, 0x4, R9 ;  /* 0x0000000405027824 */ /* 0x000fe400078e0209 */
[----:B------:R-:W-:Y:S01]  /*2c50*/  LEA.HI.X.SX32 R19, R4, R0, 0x1, P1 ;  /* 0x0000000004137211 */ /* 0x000fe200008f0eff */
[----:B------:R0:W-:Y:S04]  /*2c60*/  STL.64 [R1+0x178], R20 ;  /* 0x0001781401007387 */ /* 0x0001e80000100a00 */
[----:B------:R1:W-:Y:S01]  /*2c70*/  STL.64 [R1+0x170], R16 ;  /* 0x0001701001007387 */ /* 0x0003e20000100a00 */
[----:B0-----:R-:W-:-:S02]  /*2c80*/  LEA R20, P0, R3, R6, 0x1 ;  /* 0x0000000603147211 */ /* 0x001fc400078008ff */
[C---:B-1----:R-:W-:Y:S02]  /*2c90*/  LEA R16, P2, R10.reuse, R6, 0x1 ;  /* 0x000000060a107211 */ /* 0x042fe400078408ff */
[-C--:B------:R-:W-:Y:S01]  /*2ca0*/  LEA.HI.X.SX32 R21, R3, R0.reuse, 0x1, P0 ;  /* 0x0000000003157211 */ /* 0x080fe200000f0eff */
[----:B------:R-:W-:Y:S01]  /*2cb0*/  IMAD R3, R5, 0x4, R2 ;  /* 0x0000000405037824 */ /* 0x000fe200078e0202 */
[----:B------:R-:W-:Y:S02]  /*2cc0*/  LEA.HI.X.SX32 R17, R10, R0, 0x1, P2 ;  /* 0x000000000a117211 */ /* 0x000fe400010f0eff */
[----:B------:R-:W-:Y:S01]  /*2cd0*/  LEA R14, P2, R9, R6, 0x1 ;  /* 0x00000006090e7211 */ /* 0x000fe200078408ff */
[----:B------:R-:W-:Y:S01]  /*2ce0*/  STL.64 [R1+0x168], R20 ;  /* 0x0001681401007387 */ /* 0x000fe20000100a00 */
[----:B------:R-:W-:Y:S02]  /*2cf0*/  IMAD R4, R5, 0x4, R3 ;  /* 0x0000000405047824 */ /* 0x000fe400078e0203 */
[----:B------:R-:W-:Y:S01]  /*2d00*/  LEA.HI.X.SX32 R15, R9, R0, 0x1, P2 ;  /* 0x00000000090f7211 */ /* 0x000fe200010f0eff */
[----:B------:R0:W-:Y:S01]  /*2d10*/  STL.64 [R1+0x160], R18 ;  /* 0x0001601201007387 */ /* 0x0001e20000100a00 */
[----:B------:R-:W-:-:S03]  /*2d20*/  IMAD R5, R5, 0x4, R4 ;  /* 0x0000000405057824 */ /* 0x000fc600078e0204 */
[----:B------:R1:W-:Y:S01]  /*2d30*/  STL.64 [R1+0x158], R16 ;  /* 0x0001581001007387 */ /* 0x0003e20000100a00 */
[CC--:B0-----:R-:W-:Y:S02]  /*2d40*/  LEA R18, P0, R7.reuse, R6.reuse, 0x1 ;  /* 0x0000000607127211 */ /* 0x0c1fe400078008ff */
[C---:B-1----:R-:W-:Y:S02]  /*2d50*/  LEA R16, P1, R8.reuse, R6, 0x1 ;  /* 0x0000000608107211 */ /* 0x042fe400078208ff */
[-C--:B------:R-:W-:Y:S02]  /*2d60*/  LEA.HI.X.SX32 R19, R7, R0.reuse, 0x1, P0 ;  /* 0x0000000007137211 */ /* 0x080fe400000f0eff */
[----:B------:R-:W-:Y:S02]  /*2d70*/  LEA.HI.X.SX32 R17, R8, R0, 0x1, P1 ;  /* 0x0000000008117211 */ /* 0x000fe400008f0eff */
[C---:B------:R-:W-:Y:S01]  /*2d80*/  LEA R20, P0, R2.reuse, R6, 0x1 ;  /* 0x0000000602147211 */ /* 0x040fe200078008ff */
[----:B------:R0:W-:Y:S03]  /*2d90*/  STL.64 [R1+0x150], R18 ;  /* 0x0001501201007387 */ /* 0x0001e60000100a00 */
[----:B------:R-:W-:Y:S01]  /*2da0*/  LEA.HI.X.SX32 R21, R2, R0, 0x1, P0 ;  /* 0x0000000002157211 */ /* 0x000fe200000f0eff */
[----:B------:R1:W-:Y:S01]  /*2db0*/  STL.64 [R1+0x148], R16 ;  /* 0x0001481001007387 */ /* 0x0003e20000100a00 */
[----:B------:R-:W-:-:S03]  /*2dc0*/  IMAD.MOV.U32 R2, RZ, RZ, 0x3f800000 ;  /* 0x3f800000ff027424 */ /* 0x000fc600078e00ff */
[----:B------:R2:W-:Y:S01]  /*2dd0*/  STL.64 [R1+0x140], R14 ;  /* 0x0001400e01007387 */ /* 0x0005e20000100a00 */
[----:B0-----:R-:W-:-:S03]  /*2de0*/  LEA R18, P1, R3, R6, 0x1 ;  /* 0x0000000603127211 */ /* 0x001fc600078208ff */
[----:B------:R-:W-:Y:S01]  /*2df0*/  STL.64 [R1+0x138], R20 ;  /* 0x0001381401007387 */ /* 0x000fe20000100a00 */
[C---:B-1----:R-:W-:Y:S02]  /*2e00*/  LEA R16, P2, R4.reuse, R6, 0x1 ;  /* 0x0000000604107211 */ /* 0x042fe400078408ff */
[----:B------:R-:W-:Y:S01]  /*2e10*/  LEA.HI.X.SX32 R19, R3, R0, 0x1, P1 ;  /* 0x0000000003137211 */ /* 0x000fe200008f0eff */
[----:B------:R-:W-:Y:S01]  /*2e20*/  IMAD.MOV.U32 R3, RZ, RZ, RZ ;  /* 0x000000ffff037224 */ /* 0x000fe200078e00ff */
[C---:B--2---:R-:W-:Y:S02]  /*2e30*/  LEA R14, P3, R5.reuse, R6, 0x1 ;  /* 0x00000006050e7211 */ /* 0x044fe400078608ff */
[-C--:B------:R-:W-:Y:S01]  /*2e40*/  LEA.HI.X.SX32 R17, R4, R0.reuse, 0x1, P2 ;  /* 0x0000000004117211 */ /* 0x080fe200010f0eff */
[----:B------:R-:W-:Y:S01]  /*2e50*/  STL.64 [R1+0x130], R18 ;  /* 0x0001301201007387 */ /* 0x000fe20000100a00 */
[----:B------:R-:W-:Y:S01]  /*2e60*/  LEA.HI.X.SX32 R15, R5, R0, 0x1, P3 ;  /* 0x00000000050f7211 */ /* 0x000fe200018f0eff */
[----:B------:R-:W-:Y:S01]  /*2e70*/  IMAD.MOV.U32 R0, RZ, RZ, -0x800000 ;  /* 0xff800000ff007424 */ /* 0x000fe200078e00ff */
[----:B------:R-:W-:Y:S01]  /*2e80*/  LOP3.LUT R5, R11, 0x40, RZ, 0x3c, !PT ;  /* 0x000000400b057812 */ /* 0x000fe200078e3cff */
[----:B------:R-:W-:Y:S04]  /*2e90*/  STL.64 [R1+0x128], R16 ;  /* 0x0001281001007387 */ /* 0x000fe80000100a00 */
[----:B------:R-:W-:Y:S04]  /*2ea0*/  STL.64 [R1+0x120], R14 ;  /* 0x0001200e01007387 */ /* 0x000fe80000100a00 */
[----:B------:R0:W-:Y:S04]  /*2eb0*/  STL [R1+0x11c], R2 ;  /* 0x00011c0201007387 */ /* 0x0001e80000100800 */
[----:B------:R1:W-:Y:S01]  /*2ec0*/  STL [R1+0x10c], R0 ;  /* 0x00010c0001007387 */ /* 0x0003e20000100800 */
[----:B0-----:R-:W-:Y:S01]  /*2ed0*/  MOV R2, 0xff800000 ;  /* 0xff80000000027802 */ /* 0x001fe20000000f00 */
[----:B-1----:R-:W-:-:S04]  /*2ee0*/  IMAD.MOV.U32 R0, RZ, RZ, 0x3f800000 ;  /* 0x3f800000ff007424 */ /* 0x002fc800078e00ff */
[----:B------:R-:W-:Y:S04]  /*2ef0*/  STL [R1+0x100], R2 ;  /* 0x0001000201007387 */ /* 0x000fe80000100800 */
[----:B------:R-:W-:Y:S04]  /*2f00*/  STL [R1], RZ ;  /* 0x000000ff01007387 */ /* 0x000fe80000100800 */
[----:B------:R0:W-:Y:S04]  /*2f10*/  STL [R1+0x114], R0 ;  /* 0x0001140001007387 */ /* 0x0001e80000100800 */
[----:B------:R1:W-:Y:S04]  /*2f20*/  STL [R1+0x4], RZ ;  /* 0x000004ff01007387 */ /* 0x0003e80000100800 */
[----:B------:R1:W-:Y:S01]  /*2f30*/  STL [R1+0x8], RZ ;  /* 0x000008ff01007387 */ /* 0x0003e20000100800 */
[----:B0-----:R-:W-:-:S03]  /*2f40*/  LOP3.LUT R0, R12, UR12, RZ, 0xfc, !PT ;  /* 0x0000000c0c007c12 */ /* 0x001fc6000f8efcff */
        /* <DEDUP_REMOVED lines=60> */
[----:B------:R1:W-:Y:S02]  /*3310*/  STL [R1+0xfc], RZ ;  /* 0x0000fcff01007387 */ /* 0x0003e40000100800 */
.L_x_1:
[----:B------:R-:W2:Y:S04]  /*3320*/  LDL.64 R8, [R1+0x318] ;  /* 0x0003180001087983 */ /* 0x000ea80000100a00 */
[----:B0-----:R-:W3:Y:S04]  /*3330*/  LDL.64 R22, [R1+0x300] ;  /* 0x0003000001167983 */ /* 0x001ee80000100a00 */
[----:B------:R-:W4:Y:S04]  /*3340*/  LDL.64 R10, [R1+0x2f0] ;  /* 0x0002f000010a7983 */ /* 0x000f280000100a00 */
[----:B------:R-:W3:Y:S04]  /*3350*/  LDL.64 R14, [R1+0x2f8] ;  /* 0x0002f800010e7983 */ /* 0x000ee80000100a00 */
        /* <DEDUP_REMOVED lines=22> */
[----:B------:R-:W3:Y:S01]  /*34c0*/  LDL.64 R44, [R1+0x230] ;  /* 0x00023000012c7983 */ /* 0x000ee20000100a00 */
[----:B--2---:R-:W-:-:S05]  /*34d0*/  IMAD.WIDE R8, R3, 0x2, R8 ;  /* 0x0000000203087825 */ /* 0x004fca00078e0208 */
[----:B------:R0:W2:Y:S01]  /*34e0*/  LDG.E.U16 R2, desc[UR46][R8.64] ;  /* 0x0000002e08027981 */ /* 0x0000a2000c1e1500 */
[----:B----4-:R-:W-:-:S04]  /*34f0*/  IMAD.WIDE R10, R3, 0x2, R10 ;  /* 0x00000002030a7825 */ /* 0x010fc800078e020a */
[C---:B---3--:R-:W-:Y:S02]  /*3500*/  IMAD.WIDE R14, R3.reuse, 0x2, R14 ;  /* 0x00000002030e7825 */ /* 0x048fe400078e020e */
[----:B------:R-:W3:Y:S02]  /*3510*/  LDG.E.U16 R10, desc[UR46][R10.64] ;  /* 0x0000002e0a0a7981 */ /* 0x000ee4000c1e1500 */
[C---:B0-----:R-:W-:Y:S02]  /*3520*/  IMAD.WIDE R8, R3.reuse, 0x2, R22 ;  /* 0x0000000203087825 */ /* 0x041fe400078e0216 */
[----:B------:R-:W4:Y:S02]  /*3530*/  LDL.64 R22, [R1+0x298] ;  /* 0x0002980001167983 */ /* 0x000f240000100a00 */
[C---:B------:R-:W-:Y:S02]  /*3540*/  IMAD.WIDE R12, R3.reuse, 0x2, R12 ;  /* 0x00000002030c7825 */ /* 0x040fe400078e020c */
[----:B------:R-:W3:Y:S02]  /*3550*/  LDG.E.U16 R8, desc[UR46][R8.64] ;  /* 0x0000002e08087981 */ /* 0x000ee4000c1e1500 */
[----:B------:R-:W-:-:S02]  /*3560*/  IMAD.WIDE R6, R3, 0x2, R6 ;  /* 0x0000000203067825 */ /* 0x000fc400078e0206 */
[----:B------:R0:W3:Y:S02]  /*3570*/  LDG.E.U16 R11, desc[UR46][R12.64] ;  /* 0x0000002e0c0b7981 */ /* 0x0000e4000c1e1500 */
[C---:B------:R-:W-:Y:S02]  /*3580*/  IMAD.WIDE R16, R3.reuse, 0x2, R16 ;  /* 0x0000000203107825 */ /* 0x040fe400078e0210 */
[----:B------:R-:W3:Y:S04]  /*3590*/  LDG.E.U16 R6, desc[UR46][R6.64] ;  /* 0x0000002e06067981 */ /* 0x000ee8000c1e1500 */
[----:B------:R1:W3:Y:S01]  /*35a0*/  LDG.E.U16 R9, desc[UR46][R14.64] ;  /* 0x0000002e0e097981 */ /* 0x0002e2000c1e1500 */
[----:B0-----:R-:W-:-:S03]  /*35b0*/  IMAD.WIDE R12, R3, 0x2, R28 ;  /* 0x00000002030c7825 */ /* 0x001fc600078e021c */
[----:B------:R-:W2:Y:S01]  /*35c0*/  LDL.64 R28, [R1+0x228] ;  /* 0x00022800011c7983 */ /* 0x000ea20000100a00 */
[----:B------:R-:W-:-:S03]  /*35d0*/  IMAD.WIDE R18, R3, 0x2, R18 ;  /* 0x0000000203127825 */ /* 0x000fc600078e0212 */
[----:B------:R0:W3:Y:S01]  /*35e0*/  LDG.E.U16 R7, desc[UR46][R16.64] ;  /* 0x0000002e10077981 */ /* 0x0000e2000c1e1500 */
[----:B-1----:R-:W-:-:S03]  /*35f0*/  IMAD.WIDE R14, R3, 0x2, R26 ;  /* 0x00000002030e7825 */ /* 0x002fc600078e021a */
[----:B------:R-:W3:Y:S04]  /*3600*/  LDL.64 R26, [R1+0x238] ;  /* 0x00023800011a7983 */ /* 0x000ee80000100a00 */
[----:B------:R-:W3:Y:S01]  /*3610*/  LDG.E.U16 R14, desc[UR46][R14.64] ;  /* 0x0000002e0e0e7981 */ /* 0x000ee2000c1e1500 */
[----:B0-----:R-:W-:-:S03]  /*3620*/  IMAD.WIDE R16, R3, 0x2, R38 ;  /* 0x0000000203107825 */ /* 0x001fc600078e0226 */
[----:B------:R-:W3:Y:S01]  /*3630*/  LDL.64 R38, [R1+0x270] ;  /* 0x0002700001267983 */ /* 0x000ee20000100a00 */
[----:B------:R-:W-:-:S03]  /*3640*/  IMAD.WIDE R20, R3, 0x2, R20 ;  /* 0x0000000203147825 */ /* 0x000fc600078e0214 */
[----:B------:R-:W3:Y:S04]  /*3650*/  LDG.E.U16 R12, desc[UR46][R12.64] ;  /* 0x0000002e0c0c7981 */ /* 0x000ee8000c1e1500 */
[----:B------:R0:W3:Y:S01]  /*3660*/  LDG.E.U16 R15, desc[UR46][R18.64] ;  /* 0x0000002e120f7981 */ /* 0x0000e2000c1e1500 */
[----:B------:R-:W-:-:S03]  /*3670*/  IMAD.WIDE R30, R3, 0x2, R30 ;  /* 0x00000002031e7825 */ /* 0x000fc600078e021e */
[----:B------:R-:W3:Y:S01]  /*3680*/  LDG.E.U16 R16, desc[UR46][R16.64] ;  /* 0x0000002e10107981 */ /* 0x000ee2000c1e1500 */
[----:B------:R-:W-:-:S03]  /*3690*/  IMAD.WIDE R24, R3, 0x2, R24 ;  /* 0x0000000203187825 */ /* 0x000fc600078e0218 */
[----:B------:R1:W3:Y:S01]  /*36a0*/  LDG.E.U16 R13, desc[UR46][R20.64] ;  /* 0x0000002e140d7981 */ /* 0x0002e2000c1e1500 */
[----:B0-----:R-:W-:-:S03]  /*36b0*/  IMAD.WIDE R18, R3, 0x2, R42 ;  /* 0x0000000203127825 */ /* 0x001fc600078e022a */
[----:B------:R-:W3:Y:S04]  /*36c0*/  LDL.64 R42, [R1+0x220] ;  /* 0x00022000012a7983 */ /* 0x000ee80000100a00 */
[----:B------:R-:W3:Y:S01]  /*36d0*/  LDG.E.U16 R18, desc[UR46][R18.64] ;  /* 0x0000002e12127981 */ /* 0x000ee2000c1e1500 */
[----:B-1----:R-:W-:-:S03]  /*36e0*/  IMAD.WIDE R20, R3, 0x2, R58 ;  /* 0x0000000203147825 */ /* 0x002fc600078e023a */
[----:B------:R-:W3:Y:S04]  /*36f0*/  LDG.E.U16 R30, desc[UR46][R30.64] ;  /* 0x0000002e1e1e7981 */ /* 0x000ee8000c1e1500 */
[----:B------:R0:W3:Y:S04]  /*3700*/  LDG.E.U16 R17, desc[UR46][R24.64] ;  /* 0x0000002e18117981 */ /* 0x0000e8000c1e1500 */
[----:B------:R1:W3:Y:S01]  /*3710*/  LDG.E.U16 R31, desc[UR46][R20.64] ;  /* 0x0000002e141f7981 */ /* 0x0002e2000c1e1500 */
[----:B0-----:R-:W-:-:S04]  /*3720*/  IMAD.WIDE R24, R3, 0x2, R32 ;  /* 0x0000000203187825 */ /* 0x001fc800078e0220 */
[----:B-1----:R-:W-:-:S05]  /*3730*/  IMAD.WIDE R20, R3, 0x2, R36 ;  /* 0x0000000203147825 */ /* 0x002fca00078e0224 */
[----:B------:R0:W3:Y:S02]  /*3740*/  LDG.E.U16 R32, desc[UR46][R20.64] ;  /* 0x0000002e14207981 */ /* 0x0000e4000c1e1500 */
[----:B0-----:R-:W-:-:S05]  /*3750*/  IMAD.WIDE R20, R3, 0x2, R56 ;  /* 0x0000000203147825 */ /* 0x001fca00078e0238 */
[----:B------:R0:W3:Y:S02]  /*3760*/  LDG.E.U16 R37, desc[UR46][R20.64] ;  /* 0x0000002e14257981 */ /* 0x0000e4000c1e1500 */
[----:B0-----:R-:W-:-:S06]  /*3770*/  IMAD.WIDE R20, R3, 0x2, R50 ;  /* 0x0000000203147825 */ /* 0x001fcc00078e0232 */
[----:B------:R-:W3:Y:S01]  /*3780*/  LDG.E.U16 R20, desc[UR46][R20.64] ;  /* 0x0000002e14147981 */ /* 0x000ee2000c1e1500 */
[----:B----4-:R-:W-:-:S05]  /*3790*/  IMAD.WIDE R22, R3, 0x2, R22 ;  /* 0x0000000203167825 */ /* 0x010fca00078e0216 */
[----:B------:R0:W4:Y:S02]  /*37a0*/  LDG.E.U16 R19, desc[UR46][R22.64] ;  /* 0x0000002e16137981 */ /* 0x000124000c1e1500 */
[C---:B0-----:R-:W-:Y:S02]  /*37b0*/  IMAD.WIDE R22, R3.reuse, 0x2, R34 ;  /* 0x0000000203167825 */ /* 0x041fe400078e0222 */
[----:B------:R-:W4:Y:S02]  /*37c0*/  LDG.E.U16 R34, desc[UR46][R24.64] ;  /* 0x0000002e18227981 */ /* 0x000f24000c1e1500 */
[C---:B--2---:R-:W-:Y:S02]  /*37d0*/  IMAD.WIDE R28, R3.reuse, 0x2, R28 ;  /* 0x00000002031c7825 */ /* 0x044fe400078e021c */
[----:B------:R0:W2:Y:S04]  /*37e0*/  LDG.E.U16 R33, desc[UR46][R22.64] ;  /* 0x0000002e16217981 */ /* 0x0000a8000c1e1500 */
[----:B------:R1:W2:Y:S01]  /*37f0*/  LDG.E.U16 R36, desc[UR46][R28.64] ;  /* 0x0000002e1c247981 */ /* 0x0002a2000c1e1500 */
[----:B---3--:R-:W-:-:S04]  /*3800*/  IMAD.WIDE R26, R3, 0x2, R26 ;  /* 0x00000002031a7825 */ /* 0x008fc800078e021a */
[C---:B0-----:R-:W-:Y:S01]  /*3810*/  IMAD.WIDE R22, R3.reuse, 0x2, R54 ;  /* 0x0000000203167825 */ /* 0x041fe200078e0236 */
[----:B------:R0:W3:Y:S03]  /*3820*/  LDG.E.U16 R35, desc[UR46][R26.64] ;  /* 0x0000002e1a237981 */ /* 0x0000e6000c1e1500 */
[----:B------:R-:W-:-:S04]  /*3830*/  IMAD.WIDE R24, R3, 0x2, R52 ;  /* 0x0000000203187825 */ /* 0x000fc800078e0234 */
[C---:B-1----:R-:W-:Y:S02]  /*3840*/  IMAD.WIDE R28, R3.reuse, 0x2, R38 ;  /* 0x00000002031c7825 */ /* 0x042fe400078e0226 */
[----:B------:R1:W3:Y:S02]  /*3850*/  LDG.E.U16 R38, desc[UR46][R22.64] ;  /* 0x0000002e16267981 */ /* 0x0002e4000c1e1500 */
[C---:B0-----:R-:W-:Y:S02]  /*3860*/  IMAD.WIDE R26, R3.reuse, 0x2, R40 ;  /* 0x00000002031a7825 */ /* 0x041fe400078e0228 */
[----:B------:R0:W3:Y:S04]  /*3870*/  LDG.E.U16 R39, desc[UR46][R24.64] ;  /* 0x0000002e18277981 */ /* 0x0000e8000c1e1500 */
[----:B------:R0:W3:Y:S01]  /*3880*/  LDG.E.U16 R40, desc[UR46][R26.64] ;  /* 0x0000002e1a287981 */ /* 0x0000e2000c1e1500 */
[----:B-1----:R-:W-:-:S03]  /*3890*/  IMAD.WIDE R22, R3, 0x2, R48 ;  /* 0x0000000203167825 */ /* 0x002fc600078e0230 */
[----:B------:R1:W3:Y:S01]  /*38a0*/  LDG.E.U16 R41, desc[UR46][R28.64] ;  /* 0x0000002e1c297981 */ /* 0x0002e2000c1e1500 */
[----:B0-----:R-:W-:-:S03]  /*38b0*/  IMAD.WIDE R24, R3, 0x2, R46 ;  /* 0x0000000203187825 */ /* 0x001fc600078e022e */
[----:B------:R0:W3:Y:S01]  /*38c0*/  LDG.E.U16 R22, desc[UR46][R22.64] ;  /* 0x0000002e16167981 */ /* 0x0000e2000c1e1500 */
[----:B------:R-:W-:-:S03]  /*38d0*/  IMAD.WIDE R26, R3, 0x2, R44 ;  /* 0x00000002031a7825 */ /* 0x000fc600078e022c */
[----:B------:R-:W3:Y:S01]  /*38e0*/  LDG.E.U16 R24, desc[UR46][R24.64] ;  /* 0x0000002e18187981 */ /* 0x000ee2000c1e1500 */
[----:B-1----:R-:W-:-:S03]  /*38f0*/  IMAD.WIDE R28, R3, 0x2, R42 ;  /* 0x00000002031c7825 */ /* 0x002fc600078e022a */
[----:B------:R-:W3:Y:S04]  /*3900*/  LDG.E.U16 R26, desc[UR46][R26.64] ;  /* 0x0000002e1a1a7981 */ /* 0x000ee8000c1e1500 */
[----:B------:R-:W3:Y:S01]  /*3910*/  LDG.E.U16 R28, desc[UR46][R28.64] ;  /* 0x0000002e1c1c7981 */ /* 0x000ee2000c1e1500 */
[----:B------:R-:W1:Y:S02]  /*3920*/  S2R R42, SR_TID.X ;  /* 0x00000000002a7919 */ /* 0x000e640000002100 */
[C---:B-1----:R-:W-:Y:S01]  /*3930*/  IMAD.SHL.U32 R21, R42.reuse, 0x2, RZ ;  /* 0x000000022a157824 */ /* 0x042fe200078e00ff */
[----:B0-----:R-:W-:-:S04]  /*3940*/  LOP3.LUT R23, R42, 0x180, RZ, 0xc0, !PT ;  /* 0x000001802a177812 */ /* 0x001fc800078ec0ff */
[----:B------:R-:W-:Y:S02]  /*3950*/  LOP3.LUT R4, R21, 0x7e, RZ, 0xc0, !PT ;  /* 0x0000007e15047812 */ /* 0x000fe400078ec0ff */
[----:B------:R-:W-:Y:S02]  /*3960*/  SHF.R.U32.HI R23, RZ, 0x3, R23 ;  /* 0x00000003ff177819 */ /* 0x000fe40000011617 */
[----:B------:R-:W-:-:S04]  /*3970*/  LOP3.LUT R4, R4, 0x180, R42, 0xf8, !PT ;  /* 0x0000018004047812 */ /* 0x000fc800078ef82a */
[----:B------:R-:W-:Y:S01]  /*3980*/  LOP3.LUT R4, R4, R23, RZ, 0x3c, !PT ;  /* 0x0000001704047212 */ /* 0x000fe200078e3cff */
[----:B------:R-:W-:-:S05]  /*3990*/  IMAD.SHL.U32 R23, R42, 0x100, RZ ;  /* 0x000001002a177824 */ /* 0x000fca00078e00ff */
[----:B------:R-:W-:Y:S01]  /*39a0*/  LOP3.LUT R4, R4, 0x4000, R23, 0xf8, !PT ;  /* 0x0000400004047812 */ /* 0x000fe200078ef817 */
[----:B------:R-:W-:Y:S06]  /*39b0*/  BAR.SYNC.DEFER_BLOCKING 0x0 ;  /* 0x0000000000007b1d */ /* 0x000fec0000010000 */
        /* <DEDUP_REMOVED lines=10> */
[----:B------:R-:W-:Y:S01]  /*3a60*/  STS.U16 [R4+UR8+0x12c00], R32 ;  /* 0x012c002004007988 */ /* 0x000fe20008000408 */
[----:B------:R-:W-:-:S04]  /*3a70*/  USHF.L.U32 UR12, UR44, 0x8, URZ ;  /* 0x000000082c0c7899 */ /* 0x000fc8000800063f */
[----:B------:R-:W-:-:S04]  /*3a80*/  ULOP3.LUT UR12, UR12, 0xc00, URZ, 0xc0, !UPT ;  /* 0x00000c000c0c7892 */ /* 0x000fc8000f8ec03f */
[----:B------:R-:W-:-:S04]  /*3a90*/  ULEA.HI UR12, UR8, UR12, URZ, 0x1c ;  /* 0x0000000c080c7291 */ /* 0x000fc8000f8fe03f */
[----:B------:R-:W-:Y:S01]  /*3aa0*/  ULOP3.LUT UR40, UR12, 0x3fff, URZ, 0xc0, !UPT ;  /* 0x00003fff0c287892 */ /* 0x000fe2000f8ec03f */
[----:B------:R-:W-:Y:S01]  /*3ab0*/  UMOV UR41, 0x40000040 ;  /* 0x4000004000297882 */ /* 0x000fe20000000000 */
[----:B----4-:R-:W-:Y:S04]  /*3ac0*/  STS.U16 [R4+UR8+0x12000], R19 ;  /* 0x0120001304007988 */ /* 0x010fe80008000408 */
[----:B------:R-:W-:Y:S04]  /*3ad0*/  STS.U16 [R4+UR8+0x13400], R34 ;  /* 0x0134002204007988 */ /* 0x000fe80008000408 */
[----:B--2---:R-:W-:Y:S04]  /*3ae0*/  STS.U16 [R4+UR8+0x13000], R33 ;  /* 0x0130002104007988 */ /* 0x004fe80008000408 */
[----:B------:R-:W-:Y:S04]  /*3af0*/  STS.U16 [R4+UR8+0x13c00], R36 ;  /* 0x013c002404007988 */ /* 0x000fe80008000408 */
[----:B---3--:R-:W-:Y:S04]  /*3b00*/  STS.U16 [R4+UR8+0x13800], R35 ;  /* 0x0138002304007988 */ /* 0x008fe80008000408 */
        /* <DEDUP_REMOVED lines=15> */
[----:B------:R0:W-:Y:S01]  /*3c00*/  STS.U16 [R5+UR8+0x13e00], R28 ;  /* 0x013e001c05007988 */ /* 0x0001e20008000408 */
[----:B------:R1:W-:Y:S06]  /*3c10*/  MEMBAR.ALL.CTA ;  /* 0x0000000000007992 */ /* 0x0003ec0000008000 */
[----:B-1----:R-:W1:Y:S02]  /*3c20*/  FENCE.VIEW.ASYNC.S ;  /* 0x00000000000073c6 */ /* 0x002e640000000000 */
[----:B-1----:R-:W-:Y:S06]  /*3c30*/  BAR.SYNC.DEFER_BLOCKING 0x0 ;  /* 0x0000000000007b1d */ /* 0x002fec0000010000 */
[----:B0-----:R-:W-:-:S06]  /*3c40*/  WARPGROUP.ARRIVE ;  /* 0x00000000000079c5 */ /* 0x001fcc0000000000 */
[----:B------:R-:W-:Y:S01]  /*3c50*/  HGMMA.64x128x16.F32 R24, gdesc[UR40].tnspA, RZ, !UPT, gsb0 ;  /* 0x21e00000281879f0 */ /* 0x000fe2000c0008ff */
[----:B------:R-:W-:Y:S01]  /*3c60*/  UIADD3 UR40, UP0, UR40, 0x80, URZ ;  /* 0x0000008028287890 */ /* 0x000fe2000ff1e03f */
[----:B------:R-:W-:-:S03]  /*3c70*/  UMOV UR12, URZ ;  /* 0x0000003f000c7c82 */ /* 0x000fc60008000000 */
[----:B------:R-:W-:-:S03]  /*3c80*/  UIADD3.X UR13, UR12, 0x40000040, URZ, UP0, !UPT ;  /* 0x400000400c0d7890 */ /* 0x000fc600087fe43f */
[----:B------:R-:W-:Y:S02]  /*3c90*/  UMOV UR12, UR40 ;  /* 0x00000028000c7c82 */ /* 0x000fe40008000000 */
[----:B------:R-:W-:Y:S01]  /*3ca0*/  UIADD3.64 UR16, UR12, 0x80, URZ ;  /* 0x000000800c107897 */ /* 0x000fe2000fffe03f */
[----:B------:R-:W-:Y:S02]  /*3cb0*/  WARPGROUP.DEPBAR.LE gsb0, 0x0 ;  /* 0x00008000000079c5 */ /* 0x000fe40000010000 */
[----:B------:R-:W-:-:S06]  /*3cc0*/  WARPGROUP.ARRIVE ;  /* 0x00000000000079c5 */ /* 0x000fcc0000000000 */
[----:B------:R-:W-:Y:S01]  /*3cd0*/  HGMMA.64x128x16.F32 R24, gdesc[UR12].tnspA, R24, gsb0 ;  /* 0x21e000000c1879f0 */ /* 0x000fe20008000818 */
[----:B------:R-:W-:Y:S02]  /*3ce0*/  UIADD3.64 UR20, UR12, 0x100, URZ ;  /* 0x000001000c147897 */ /* 0x000fe4000fffe03f */
[----:B------:R-:W-:Y:S02]  /*3cf0*/  WARPGROUP.DEPBAR.LE gsb0, 0x0 ;  /* 0x00008000000079c5 */ /* 0x000fe40000010000 */
[----:B------:R-:W-:-:S07]  /*3d00*/  WARPGROUP.ARRIVE ;  /* 0x00000000000079c5 */ /* 0x000fce0000000000 */
        /* <DEDUP_REMOVED lines=13> */
[----:B------:R-:W-:Y:S01]  /*3de0*/  UIADD3.64 UR36, UR12, 0x300, URZ ;  /* 0x000003000c247897 */ /* 0x000fe2000fffe03f */
[----:B------:R-:W-:-:S04]  /*3df0*/  LOP3.LUT R2, R21, 0x6, RZ, 0xc0, !PT ;  /* 0x0000000615027812 */ /* 0x000fc800078ec0ff */
[----:B------:R-:W-:Y:S01]  /*3e00*/  IADD3 R2, P0, R2, UR4, RZ ;  /* 0x0000000402027c10 */ /* 0x000fe2000ff1e0ff */
[----:B------:R-:W-:Y:S02]  /*3e10*/  WARPGROUP.DEPBAR.LE gsb0, 0x0 ;  /* 0x00008000000079c5 */ /* 0x000fe40000010000 */
[----:B------:R-:W-:-:S06]  /*3e20*/  WARPGROUP.ARRIVE ;  /* 0x00000000000079c5 */ /* 0x000fcc0000000000 */
[----:B------:R-:W-:Y:S01]  /*3e30*/  HGMMA.64x128x16.F32 R24, gdesc[UR32].tnspA, R24, gsb0 ;  /* 0x21e00000201879f0 */ /* 0x000fe20008000818 */
[----:B------:R-:W-:Y:S02]  /*3e40*/  LOP3.LUT R6, R2, 0x70, RZ, 0xfc, !PT ;  /* 0x0000007002067812 */ /* 0x000fe400078efcff */
[----:B------:R-:W-:Y:S01]  /*3e50*/  LOP3.LUT R103, R0, 0x8, RZ, 0xfc, !PT ;  /* 0x0000000800677812 */ /* 0x000fe200078efcff */
[----:B------:R0:W-:Y:S01]  /*3e60*/  STL [R1+0x334], R3 ;  /* 0x0003340301007387 */ /* 0x0001e20000100800 */
[----:B------:R-:W-:Y:S02]  /*3e70*/  LOP3.LUT R7, R2, 0x71, RZ, 0xfc, !PT ;  /* 0x0000007102077812 */ /* 0x000fe400078efcff */
[C---:B------:R-:W-:Y:S02]  /*3e80*/  ISETP.GT.U32.AND P5, PT, R6.reuse, R0, PT ;  /* 0x000000000600720c */ /* 0x040fe40003fa4070 */
[-C--:B------:R-:W-:Y:S01]  /*3e90*/  ISETP.GT.U32.AND P1, PT, R6, R103.reuse, PT ;  /* 0x000000670600720c */ /* 0x080fe20003f24070 */
[----:B------:R-:W-:Y:S01]  /*3ea0*/  IMAD.X R6, RZ, RZ, UR5, P0 ;  /* 0x00000005ff067e24 */ /* 0x000fe200080e06ff */
[----:B------:R-:W-:-:S02]  /*3eb0*/  ISETP.GT.U32.AND P0, PT, R7, R103, PT ;  /* 0x000000670700720c */ /* 0x000fc40003f04070 */
[C---:B0-----:R-:W-:Y:S02]  /*3ec0*/  LOP3.LUT R3, R2.reuse, 0x79, RZ, 0xfc, !PT ;  /* 0x0000007902037812 */ /* 0x041fe400078efcff */
[-C--:B------:R-:W-:Y:S02]  /*3ed0*/  ISETP.GT.U32.AND P3, PT, R7, R0.reuse, PT ;  /* 0x000000000700720c */ /* 0x080fe40003f64070 */
[----:B------:R-:W-:Y:S02]  /*3ee0*/  LOP3.LUT R7, R2, 0x78, RZ, 0xfc, !PT ;  /* 0x0000007802077812 */ /* 0x000fe400078efcff */
[-C--:B------:R-:W-:Y:S02]  /*3ef0*/  ISETP.GT.U32.AND P2, PT, R3, R0.reuse, PT ;  /* 0x000000000300720c */ /* 0x080fe40003f44070 */
[----:B------:R-:W-:Y:S02]  /*3f00*/  ISETP.GT.U32.AND.EX P5, PT, R6, RZ, PT, P5 ;  /* 0x000000ff0600720c */ /* 0x000fe40003fa4150 */
[----:B------:R-:W-:-:S02]  /*3f10*/  ISETP.GT.U32.AND P4, PT, R7, R0, PT ;  /* 0x000000000700720c */ /* 0x000fc40003f84070 */
[----:B------:R-:W-:Y:S02]  /*3f20*/  ISETP.GT.U32.AND.EX P2, PT, R6, RZ, PT, P2 ;  /* 0x000000ff0600720c */ /* 0x000fe40003f44120 */
[----:B------:R-:W-:Y:S02]  /*3f30*/  LOP3.LUT R8, R2, 0x61, RZ, 0xfc, !PT ;  /* 0x0000006102087812 */ /* 0x000fe400078efcff */
[C---:B------:R-:W-:Y:S02]  /*3f40*/  ISETP.GT.U32.AND.EX P3, PT, R6.reuse, RZ, PT, P3 ;  /* 0x000000ff0600720c */ /* 0x040fe40003f64130 */
[----:B------:R-:W-:Y:S02]  /*3f50*/  SEL R104, RZ, 0x7fff8, !P5 ;  /* 0x0007fff8ff687807 */ /* 0x000fe40006800000 */
[----:B------:R-:W-:Y:S02]  /*3f60*/  ISETP.GT.U32.AND P5, PT, R7, R103, PT ;  /* 0x000000670700720c */ /* 0x000fe40003fa4070 */
[----:B------:R-:W-:-:S02]  /*3f70*/  ISETP.GT.U32.AND.EX P1, PT, R6, RZ, PT, P1 ;  /* 0x000000ff0600720c */ /* 0x000fc40003f24110 */
[----:B------:R-:W-:Y:S02]  /*3f80*/  ISETP.GT.U32.AND.EX P0, PT, R6, RZ, PT, P0 ;  /* 0x000000ff0600720c */ /* 0x000fe40003f04100 */
[----:B------:R-:W-:Y:S02]  /*3f90*/  LOP3.LUT R7, R2, 0x60, RZ, 0xfc, !PT ;  /* 0x0000006002077812 */ /* 0x000fe400078efcff */
[----:B------:R-:W-:Y:S02]  /*3fa0*/  ISETP.GT.U32.AND.EX P4, PT, R6, RZ, PT, P4 ;  /* 0x000000ff0600720c */ /* 0x000fe40003f84140 */
[----:B------:R-:W-:Y:S02]  /*3fb0*/  SEL R111, RZ, 0x4, !P2 ;  /* 0x00000004ff6f7807 */ /* 0x000fe40005000000 */
[----:B------:R-:W-:Y:S02]  /*3fc0*/  SEL R99, RZ, 0x4, !P3 ;  /* 0x00000004ff637807 */ /* 0x000fe40005800000 */
[----:B------:R-:W-:-:S02]  /*3fd0*/  ISETP.GT.U32.AND P2, PT, R8, R103, PT ;  /* 0x000000670800720c */ /* 0x000fc40003f44070 */
[-C--:B------:R-:W-:Y:S02]  /*3fe0*/  ISETP.GT.U32.AND P3, PT, R8, R0.reuse, PT ;  /* 0x000000000800720c */ /* 0x080fe40003f64070 */
[----:B------:R-:W-:Y:S02]  /*3ff0*/  SEL R95, RZ, 0x1fffe, !P1 ;  /* 0x0001fffeff5f7807 */ /* 0x000fe40004800000 */
[----:B------:R-:W-:Y:S02]  /*4000*/  SEL R98, RZ, 0x1, !P0 ;  /* 0x00000001ff627807 */ /* 0x000fe40004000000 */
[C---:B------:R-:W-:Y:S02]  /*4010*/  ISETP.GT.U32.AND P1, PT, R7.reuse, R0, PT ;  /* 0x000000000700720c */ /* 0x040fe40003f24070 */
[----:B------:R-:W-:Y:S02]  /*4020*/  ISETP.GT.U32.AND P0, PT, R7, R103, PT ;  /* 0x000000670700720c */ /* 0x000fe40003f04070 */
[----:B------:R-:W-:-:S02]  /*4030*/  SEL R110, RZ, 0x7fff8, !P4 ;  /* 0x0007fff8ff6e7807 */ /* 0x000fc40006000000 */
[----:B------:R-:W-:Y:S02]  /*4040*/  IADD3 R7, P4, R2, 0x8, RZ ;  /* 0x0000000802077810 */ /* 0x000fe40007f9e0ff */
[C---:B------:R-:W-:Y:S02]  /*4050*/  ISETP.GT.U32.AND.EX P2, PT, R6.reuse, RZ, PT, P2 ;  /* 0x000000ff0600720c */ /* 0x040fe40003f44120 */
[C---:B------:R-:W-:Y:S02]  /*4060*/  ISETP.GT.U32.AND.EX P3, PT, R6.reuse, RZ, PT, P3 ;  /* 0x000000ff0600720c */ /* 0x040fe40003f64130 */
[C---:B------:R-:W-:Y:S02]  /*4070*/  ISETP.GT.U32.AND.EX P1, PT, R6.reuse, RZ, PT, P1 ;  /* 0x000000ff0600720c */ /* 0x040fe40003f24110 */
[----:B------:R-:W-:Y:S02]  /*4080*/  ISETP.GT.U32.AND P6, PT, R7, R0, PT ;  /* 0x000000000700720c */ /* 0x000fe40003fc4070 */
[----:B------:R-:W-:-:S02]  /*4090*/  ISETP.GT.U32.AND.EX P0, PT, R6, RZ, PT, P0 ;  /* 0x000000ff0600720c */ /* 0x000fc40003f04100 */
[----:B------:R-:W-:Y:S02]  /*40a0*/  SEL R108, RZ, 0x1, !P2 ;  /* 0x00000001ff6c7807 */ /* 0x000fe40005000000 */
[C---:B------:R-:W-:Y:S02]  /*40b0*/  LOP3.LUT R8, R2.reuse, 0x69, RZ, 0xfc, !PT ;  /* 0x0000006902087812 */ /* 0x040fe400078efcff */
[----:B------:R-:W-:Y:S02]  /*40c0*/  IADD3 R7, P2, R2, 0x9, RZ ;  /* 0x0000000902077810 */ /* 0x000fe40007f5e0ff */
[----:B------:R-:W-:Y:S02]  /*40d0*/  SEL R112, RZ, 0x4, !P3 ;  /* 0x00000004ff707807 */ /* 0x000fe40005800000 */
[----:B------:R-:W-:Y:S02]  /*40e0*/  ISETP.GT.U32.AND.EX P5, PT, R6, RZ, PT, P5 ;  /* 0x000000ff0600720c */ /* 0x000fe40003fa4150 */
[----:B------:R-:W-:-:S02]  /*40f0*/  IADD3 R18, P3, R2, 0x10, RZ ;  /* 0x0000001002127810 */ /* 0x000fc40007f7e0ff */
[----:B------:R-:W-:Y:S02]  /*4100*/  SEL R113, RZ, 0x7fff8, !P1 ;  /* 0x0007fff8ff717807 */ /* 0x000fe40004800000 */
[----:B------:R-:W-:Y:S01]  /*4110*/  SEL R109, RZ, 0x1fffe, !P0 ;  /* 0x0001fffeff6d7807 */ /* 0x000fe20004000000 */
[----:B------:R-:W-:Y:S02]  /*4120*/  WARPGROUP.DEPBAR.LE gsb0, 0x0 ;  /* 0x00008000000079c5 */ /* 0x000fe40000010000 */
[----:B------:R-:W-:-:S06]  /*4130*/  WARPGROUP.ARRIVE ;  /* 0x00000000000079c5 */ /* 0x000fcc0000000000 */
[----:B------:R-:W-:Y:S01]  /*4140*/  HGMMA.64x128x16.F32 R24, gdesc[UR36].tnspA, R24, gsb0 ;  /* 0x21e00000241879f0 */ /* 0x000fe20008000818 */
[CC--:B------:R-:W-:Y:S02]  /*4150*/  ISETP.GT.U32.AND P1, PT, R8.reuse, R0.reuse, PT ;  /* 0x000000000800720c */ /* 0x0c0fe40003f24070 */
[-C--:B------:R-:W-:Y:S01]  /*4160*/  ISETP.GT.U32.AND P0, PT, R8, R103.reuse, PT ;  /* 0x000000670800720c */ /* 0x080fe20003f04070 */
[--C-:B------:R-:W-:Y:S01]  /*4170*/  IMAD.X R8, RZ, RZ, R6.reuse, P2 ;  /* 0x000000ffff087224 */ /* 0x100fe200010e0606 */
[----:B------:R-:W-:Y:S01]  /*4180*/  SEL R102, RZ, 0x1fffe, !P5 ;  /* 0x0001fffeff667807 */ /* 0x000fe20006800000 */
[----:B------:R-:W-:Y:S01]  /*4190*/  IMAD.X R23, RZ, RZ, R6, P3 ;  /* 0x000000ffff177224 */ /* 0x000fe200018e0606 */
[C---:B------:R-:W-:Y:S02]  /*41a0*/  ISETP.GT.U32.AND P5, PT, R7.reuse, R0, PT ;  /* 0x000000000700720c */ /* 0x040fe40003fa4070 */
[----:B------:R-:W-:Y:S02]  /*41b0*/  ISETP.GT.U32.AND P2, PT, R7, R103, PT ;  /* 0x000000670700720c */ /* 0x000fe40003f44070 */
[----:B------:R-:W-:-:S02]  /*41c0*/  IADD3 R7, P3, R2, 0x11, RZ ;  /* 0x0000001102077810 */ /* 0x000fc40007f7e0ff */
[C---:B------:R-:W-:Y:S02]  /*41d0*/  ISETP.GT.U32.AND.EX P5, PT, R8.reuse, RZ, PT, P5 ;  /* 0x000000ff0800720c */ /* 0x040fe40003fa4150 */
[----:B------:R-:W-:Y:S01]  /*41e0*/  ISETP.GT.U32.AND.EX P2, PT, R8, RZ, PT, P2 ;  /* 0x000000ff0800720c */ /* 0x000fe20003f44120 */
[----:B------:R-:W-:Y:S01]  /*41f0*/  IMAD.X R22, RZ, RZ, R6, P3 ;  /* 0x000000ffff167224 */ /* 0x000fe200018e0606 */
[----:B------:R-:W-:-:S04]  /*4200*/  IADD3 R8, P3, R2, 0x18, RZ ;  /* 0x0000001802087810 */ /* 0x000fc80007f7e0ff */
[----:B------:R-:W-:Y:S02]  /*4210*/  IADD3.X R88, RZ, R6, RZ, P3, !PT ;  /* 0x00000006ff587210 */ /* 0x000fe40001ffe4ff */
[----:B------:R-:W-:-:S05]  /*4220*/  IADD3 R9, P3, R2, 0x19, RZ ;  /* 0x0000001902097810 */ /* 0x000fca0007f7e0ff */
[----:B------:R-:W-:Y:S01]  /*4230*/  IMAD.X R89, RZ, RZ, R6, P3 ;  /* 0x000000ffff597224 */ /* 0x000fe200018e0606 */
        /* <DEDUP_REMOVED lines=14> */
[----:B------:R-:W-:-:S04]  /*4320*/  IADD3 R17, P3, R2, 0x39, RZ ;  /* 0x0000003902117810 */ /* 0x000fc80007f7e0ff */
[----:B------:R-:W-:Y:S02]  /*4330*/  IADD3.X R115, RZ, R6, RZ, P3, !PT ;  /* 0x00000006ff737210 */ /* 0x000fe40001ffe4ff */
[----:B------:R-:W-:Y:S01]  /*4340*/  ISETP.GE.U32.AND P3, PT, R2, R0, PT ;  /* 0x000000000200720c */ /* 0x000fe20003f66070 */
[----:B------:R0:W-:Y:S03]  /*4350*/  STL [R1+0x528], R4 ;  /* 0x0005280401007387 */ /* 0x0001e60000100800 */
[----:B------:R-:W-:Y:S01]  /*4360*/  ISETP.GE.U32.AND.EX P3, PT, R6, RZ, PT, P3 ;  /* 0x000000ff0600720c */ /* 0x000fe20003f66130 */
[----:B------:R-:W-:Y:S01]  /*4370*/  IMAD.X R19, RZ, RZ, R6, P4 ;  /* 0x000000ffff137224 */ /* 0x000fe200020e0606 */
[----:B------:R-:W-:Y:S04]  /*4380*/  STL [R1+0x52c], R5 ;  /* 0x00052c0501007387 */ /* 0x000fe80000100800 */
[----:B------:R-:W-:Y:S01]  /*4390*/  ISETP.GT.U32.AND.EX P6, PT, R19, RZ, PT, P6 ;  /* 0x000000ff1300720c */ /* 0x000fe20003fc4160 */
[----:B------:R-:W-:-:S02]  /*43a0*/  WARPGROUP.DEPBAR.LE gsb0, 0x0 ;  /* 0x00008000000079c5 */ /* 0x000fc40000010000 */
[----:B------:R-:W-:Y:S01]  /*43b0*/  FMUL R25, R25, UR10 ;  /* 0x0000000a19197c20 */ /* 0x000fe20008400000 */
[----:B------:R-:W-:-:S04]  /*43c0*/  FMUL R26, R26, UR10 ;  /* 0x0000000a1a1a7c20 */ /* 0x000fc80008400000 */
[----:B0-----:R-:W-:Y:S02]  /*43d0*/  FSEL R4, R25, -INF , !P3 ;  /* 0xff80000019047808 */ /* 0x001fe40005800000 */
[----:B------:R-:W-:-:S04]  /*43e0*/  ISETP.GT.U32.AND P3, PT, R2, R103, PT ;  /* 0x000000670200720c */ /* 0x000fc80003f64070 */
[----:B------:R-:W-:Y:S01]  /*43f0*/  ISETP.GT.U32.AND.EX P3, PT, R6, RZ, PT, P3 ;  /* 0x000000ff0600720c */ /* 0x000fe20003f64130 */
[----:B------:R-:W-:-:S03]  /*4400*/  FMUL R28, R28, UR10 ;  /* 0x0000000a1c1c7c20 */ /* 0x000fc60008400000 */
[----:B------:R-:W-:Y:S02]  /*4410*/  FSEL R107, R26, -INF , !P3 ;  /* 0xff8000001a6b7808 */ /* 0x000fe40005800000 */
[----:B------:R-:W-:Y:S01]  /*4420*/  ISETP.GE.U32.AND P3, PT, R2, R103, PT ;  /* 0x000000670200720c */ /* 0x000fe20003f66070 */
[----:B------:R-:W-:Y:S01]  /*4430*/  FMUL R27, R27, UR10 ;  /* 0x0000000a1b1b7c20 */ /* 0x000fe20008400000 */
[----:B------:R0:W-:Y:S01]  /*4440*/  STL [R1+0x108], R4 ;  /* 0x0001080401007387 */ /* 0x0001e20000100800 */
[----:B------:R-:W-:Y:S01]  /*4450*/  FMUL R29, R29, UR10 ;  /* 0x0000000a1d1d7c20 */ /* 0x000fe20008400000 */
[----:B------:R-:W-:-:S04]  /*4460*/  ISETP.GE.U32.AND.EX P3, PT, R6, RZ, PT, P3 ;  /* 0x000000ff0600720c */ /* 0x000fc80003f66130 */
[----:B------:R-:W-:Y:S02]  /*4470*/  FSEL R94, R27, -INF , !P3 ;  /* 0xff8000001b5e7808 */ /* 0x000fe40005800000 */
[----:B------:R-:W2:Y:S01]  /*4480*/  LDL.64 R26, [R1+0x210] ;  /* 0x00021000011a7983 */ /* 0x000ea20000100a00 */
[----:B0-----:R-:W-:Y:S02]  /*4490*/  FSEL R4, R28, -INF , !P6 ;  /* 0xff8000001c047808 */ /* 0x001fe40007000000 */
[----:B------:R-:W-:-:S03]  /*44a0*/  FSEL R5, R29, -INF , !P5 ;  /* 0xff8000001d057808 */ /* 0x000fc60006800000 */
[----:B------:R0:W-:Y:S04]  /*44b0*/  STL [R1+0x104], R4 ;  /* 0x0001040401007387 */ /* 0x0001e80000100800 */
[----:B------:R-:W3:Y:S01]  /*44c0*/  LDL.64 R28, [R1+0x218] ;  /* 0x00021800011c7983 */ /* 0x000ee20000100a00 */
[----:B------:R-:W-:-:S04]  /*44d0*/  ISETP.GT.U32.AND.EX P0, PT, R6, RZ, PT, P0 ;  /* 0x000000ff0600720c */ /* 0x000fc80003f04100 */
[----:B------:R-:W-:Y:S02]  /*44e0*/  SEL R20, RZ, 0x1, !P0 ;  /* 0x00000001ff147807 */ /* 0x000fe40004000000 */
[----:B------:R-:W-:Y:S01]  /*44f0*/  ISETP.GT.U32.AND P0, PT, R2, R0, PT ;  /* 0x000000000200720c */ /* 0x000fe20003f04070 */
[----:B------:R-:W-:Y:S01]  /*4500*/  FMUL R24, R24, UR10 ;  /* 0x0000000a18187c20 */ /* 0x000fe20008400000 */
[----:B------:R-:W-:Y:S01]  /*4510*/  LOP3.LUT R19, R2, 0x68, RZ, 0xfc, !PT ;  /* 0x0000006802137812 */ /* 0x000fe200078efcff */
[----:B------:R-:W-:Y:S01]  /*4520*/  FMUL R30, R30, UR10 ;  /* 0x0000000a1e1e7c20 */ /* 0x000fe20008400000 */
[----:B------:R-:W-:Y:S02]  /*4530*/  ISETP.GT.U32.AND.EX P0, PT, R6, RZ, PT, P0 ;  /* 0x000000ff0600720c */ /* 0x000fe40003f04100 */
[----:B------:R-:W-:Y:S02]  /*4540*/  ISETP.GT.U32.AND P4, PT, R19, R103, PT ;  /* 0x000000671300720c */ /* 0x000fe40003f84070 */
[----:B------:R-:W-:-:S02]  /*4550*/  FSEL R124, R24, -INF , !P0 ;  /* 0xff800000187c7808 */ /* 0x000fc40004000000 */
[----:B------:R-:W-:Y:S02]  /*4560*/  FSEL R93, R30, -INF , !P0 ;  /* 0xff8000001e5d7808 */ /* 0x000fe40004000000 */
[-C--:B------:R-:W-:Y:S02]  /*4570*/  ISETP.GT.U32.AND P3, PT, R19, R0.reuse, PT ;  /* 0x000000001300720c */ /* 0x080fe40003f64070 */
[----:B------:R-:W-:Y:S02]  /*4580*/  ISETP.GT.U32.AND P0, PT, R7, R0, PT ;  /* 0x000000000700720c */ /* 0x000fe40003f04070 */
[C---:B------:R-:W-:Y:S02]  /*4590*/  ISETP.GT.U32.AND.EX P1, PT, R6.reuse, RZ, PT, P1 ;  /* 0x000000ff0600720c */ /* 0x040fe40003f24110 */
[C---:B------:R-:W-:Y:S01]  /*45a0*/  ISETP.GT.U32.AND.EX P4, PT, R6.reuse, RZ, PT, P4 ;  /* 0x000000ff0600720c */ /* 0x040fe20003f84140 */
[----:B------:R-:W-:Y:S01]  /*45b0*/  FMUL R33, R33, UR10 ;  /* 0x0000000a21217c20 */ /* 0x000fe20008400000 */
[----:B------:R-:W-:-:S02]  /*45c0*/  ISETP.GT.U32.AND.EX P3, PT, R6, RZ, PT, P3 ;  /* 0x000000ff0600720c */ /* 0x000fc40003f64130 */
[----:B------:R-:W-:Y:S02]  /*45d0*/  ISETP.GT.U32.AND.EX P0, PT, R22, RZ, PT, P0 ;  /* 0x000000ff1600720c */ /* 0x000fe40003f04100 */
[----:B------:R-:W-:Y:S02]  /*45e0*/  SEL R21, RZ, 0x4, !P1 ;  /* 0x00000004ff157807 */ /* 0x000fe40004800000 */
[----:B------:R-:W-:Y:S02]  /*45f0*/  SEL R19, RZ, 0x1fffe, !P4 ;  /* 0x0001fffeff137807 */ /* 0x000fe40006000000 */
[-C--:B------:R-:W-:Y:S02]  /*4600*/  ISETP.GT.U32.AND P1, PT, R18, R103.reuse, PT ;  /* 0x000000671200720c */ /* 0x080fe40003f24070 */
[----:B------:R-:W-:Y:S02]  /*4610*/  ISETP.GT.U32.AND P4, PT, R8, R103, PT ;  /* 0x000000670800720c */ /* 0x000fe40003f84070 */
[----:B------:R-:W-:Y:S01]  /*4620*/  ISETP.GT.U32.AND P6, PT, R18, R0, PT ;  /* 0x000000001200720c */ /* 0x000fe20003fc4070 */
[----:B------:R-:W-:Y:S01]  /*4630*/  FMUL R34, R34, UR10 ;  /* 0x0000000a22227c20 */ /* 0x000fe20008400000 */
[----:B------:R-:W-:Y:S01]  /*4640*/  SEL R18, RZ, 0x7fff8, !P3 ;  /* 0x0007fff8ff127807 */ /* 0x000fe20005800000 */
[----:B------:R-:W-:Y:S01]  /*4650*/  FMUL R38, R38, UR10 ;  /* 0x0000000a26267c20 */ /* 0x000fe20008400000 */
[----:B0-----:R-:W-:-:S02]  /*4660*/  FSEL R4, R33, -INF , !P0 ;  /* 0xff80000021047808 */ /* 0x001fc40004000000 */
[C---:B------:R-:W-:Y:S02]  /*4670*/  ISETP.GT.U32.AND P3, PT, R9.reuse, R0, PT ;  /* 0x000000000900720c */ /* 0x040fe40003f64070 */
[----:B------:R-:W-:Y:S02]  /*4680*/  ISETP.GT.U32.AND P0, PT, R9, R103, PT ;  /* 0x000000670900720c */ /* 0x000fe40003f04070 */
[----:B------:R-:W-:Y:S02]  /*4690*/  ISETP.GT.U32.AND.EX P1, PT, R23, RZ, PT, P1 ;  /* 0x000000ff1700720c */ /* 0x000fe40003f24110 */
[----:B------:R-:W-:Y:S02]  /*46a0*/  ISETP.GT.U32.AND.EX P4, PT, R88, RZ, PT, P4 ;  /* 0x000000ff5800720c */ /* 0x000fe40003f84140 */
[C---:B------:R-:W-:Y:S02]  /*46b0*/  ISETP.GT.U32.AND.EX P3, PT, R89.reuse, RZ, PT, P3 ;  /* 0x000000ff5900720c */ /* 0x040fe40003f64130 */
[----:B------:R-:W-:-:S02]  /*46c0*/  ISETP.GT.U32.AND.EX P0, PT, R89, RZ, PT, P0 ;  /* 0x000000ff5900720c */ /* 0x000fc40003f04100 */
[----:B------:R-:W-:Y:S02]  /*46d0*/  FSEL R91, R34, -INF , !P1 ;  /* 0xff800000225b7808 */ /* 0x000fe40004800000 */
[----:B------:R-:W-:Y:S02]  /*46e0*/  FSEL R89, R38, -INF , !P4 ;  /* 0xff80000026597808 */ /* 0x000fe40006000000 */
[-C--:B------:R-:W-:Y:S02]  /*46f0*/  ISETP.GT.U32.AND P1, PT, R10, R0.reuse, PT ;  /* 0x000000000a00720c */ /* 0x080fe40003f24070 */
[----:B------:R-:W-:Y:S01]  /*4700*/  ISETP.GT.U32.AND P4, PT, R12, R0, PT ;  /* 0x000000000c00720c */ /* 0x000fe20003f84070 */
[----:B------:R-:W-:Y:S01]  /*4710*/  FMUL R40, R40, UR10 ;  /* 0x0000000a28287c20 */ /* 0x000fe20008400000 */
[----:B------:R-:W-:Y:S01]  /*4720*/  FMUL R44, R44, UR10 ;  /* 0x0000000a2c2c7c20 */ /* 0x000fe20008400000 */
[----:B------:R-:W-:Y:S02]  /*4730*/  ISETP.GT.U32.AND.EX P1, PT, R96, RZ, PT, P1 ;  /* 0x000000ff6000720c */ /* 0x000fe40003f24110 */
[----:B------:R-:W-:-:S02]  /*4740*/  ISETP.GT.U32.AND.EX P4, PT, R100, RZ, PT, P4 ;  /* 0x000000ff6400720c */ /* 0x000fc40003f84140 */
[----:B------:R-:W-:Y:S02]  /*4750*/  FSEL R120, R40, -INF , !P1 ;  /* 0xff80000028787808 */ /* 0x000fe40004800000 */
[----:B------:R-:W-:Y:S02]  /*4760*/  FSEL R118, R44, -INF , !P4 ;  /* 0xff8000002c767808 */ /* 0x000fe40006000000 */
[-C--:B------:R-:W-:Y:S02]  /*4770*/  ISETP.GT.U32.AND P1, PT, R13, R0.reuse, PT ;  /* 0x000000000d00720c */ /* 0x080fe40003f24070 */
[----:B------:R-:W-:Y:S02]  /*4780*/  ISETP.GT.U32.AND P4, PT, R15, R0, PT ;  /* 0x000000000f00720c */ /* 0x000fe40003f84070 */
[----:B------:R-:W-:Y:S01]  /*4790*/  ISETP.GT.U32.AND P5, PT, R7, R103, PT ;  /* 0x000000670700720c */ /* 0x000fe20003fa4070 */
[----:B------:R-:W-:Y:S01]  /*47a0*/  FMUL R45, R45, UR10 ;  /* 0x0000000a2d2d7c20 */ /* 0x000fe20008400000 */
[----:B------:R-:W-:Y:S01]  /*47b0*/  FMUL R49, R49, UR10 ;  /* 0x0000000a31317c20 */ /* 0x000fe20008400000 */
[----:B------:R-:W-:-:S02]  /*47c0*/  ISETP.GT.U32.AND.EX P1, PT, R101, RZ, PT, P1 ;  /* 0x000000ff6500720c */ /* 0x000fc40003f24110 */
[----:B------:R-:W-:Y:S02]  /*47d0*/  ISETP.GT.U32.AND.EX P4, PT, R106, RZ, PT, P4 ;  /* 0x000000ff6a00720c */ /* 0x000fe40003f84140 */
[----:B------:R-:W-:Y:S01]  /*47e0*/  ISETP.GT.U32.AND.EX P5, PT, R22, RZ, PT, P5 ;  /* 0x000000ff1600720c */ /* 0x000fe20003fa4150 */
[----:B------:R-:W-:Y:S01]  /*47f0*/  IMAD.U32 R22, RZ, RZ, UR6 ;  /* 0x00000006ff167e24 */ /* 0x000fe2000f8e00ff */
[----:B------:R-:W-:Y:S01]  /*4800*/  FSEL R119, R45, -INF , !P1 ;  /* 0xff8000002d777808 */ /* 0x000fe20004800000 */
[----:B------:R-:W-:Y:S01]  /*4810*/  FMUL R45, R60, UR10 ;  /* 0x0000000a3c2d7c20 */ /* 0x000fe20008400000 */
[----:B------:R-:W-:Y:S01]  /*4820*/  FSEL R117, R49, -INF , !P4 ;  /* 0xff80000031757808 */ /* 0x000fe20006000000 */
[----:B------:R-:W-:Y:S01]  /*4830*/  FMUL R49, R61, UR10 ;  /* 0x0000000a3d317c20 */ /* 0x000fe20008400000 */
[----:B------:R-:W-:Y:S01]  /*4840*/  FMUL R31, R31, UR10 ;  /* 0x0000000a1f1f7c20 */ /* 0x000fe20008400000 */
[----:B------:R-:W-:Y:S01]  /*4850*/  FMUL R35, R35, UR10 ;  /* 0x0000000a23237c20 */ /* 0x000fe20008400000 */
[----:B------:R-:W-:-:S03]  /*4860*/  FMUL R37, R37, UR10 ;  /* 0x0000000a25257c20 */ /* 0x000fc60008400000 */
[----:B------:R-:W-:Y:S02]  /*4870*/  FSEL R92, R31, -INF , !P2 ;  /* 0xff8000001f5c7808 */ /* 0x000fe40005000000 */
[----:B------:R-:W-:Y:S01]  /*4880*/  ISETP.GT.U32.AND P2, PT, R8, R0, PT ;  /* 0x000000000800720c */ /* 0x000fe20003f44070 */
[----:B------:R-:W-:Y:S01]  /*4890*/  FMUL R36, R36, UR10 ;  /* 0x0000000a24247c20 */ /* 0x000fe20008400000 */
[----:B------:R-:W-:Y:S01]  /*48a0*/  FSEL R90, R35, -INF , !P5 ;  /* 0xff800000235a7808 */ /* 0x000fe20006800000 */
[----:B------:R-:W-:Y:S01]  /*48b0*/  FMUL R39, R39, UR10 ;  /* 0x0000000a27277c20 */ /* 0x000fe20008400000 */
[----:B------:R-:W-:Y:S01]  /*48c0*/  ISETP.GT.U32.AND P5, PT, R10, R103, PT ;  /* 0x000000670a00720c */ /* 0x000fe20003fa4070 */
[----:B------:R-:W-:Y:S01]  /*48d0*/  FMUL R40, R42, UR10 ;  /* 0x0000000a2a287c20 */ /* 0x000fe20008400000 */
[----:B------:R-:W-:Y:S02]  /*48e0*/  ISETP.GT.U32.AND.EX P2, PT, R88, RZ, PT, P2 ;  /* 0x000000ff5800720c */ /* 0x000fe40003f44120 */
[----:B------:R-:W-:Y:S01]  /*48f0*/  FSEL R123, R37, -INF , !P3 ;  /* 0xff800000257b7808 */ /* 0x000fe20005800000 */
[----:B---3--:R-:W-:-:S04]  /*4900*/  IMAD.WIDE R60, R22, 0x2, R28 ;  /* 0x00000002163c7825 */ /* 0x008fc800078e021c */
[----:B------:R-:W-:Y:S01]  /*4910*/  FMUL R41, R41, UR10 ;  /* 0x0000000a29297c20 */ /* 0x000fe20008400000 */
[----:B------:R-:W3:Y:S01]  /*4920*/  LDL.64 R28, [R1+0x1e8] ;  /* 0x0001e800011c7983 */ /* 0x000ee20000100a00 */
[----:B------:R-:W-:Y:S02]  /*4930*/  ISETP.GT.U32.AND P3, PT, R11, R103, PT ;  /* 0x000000670b00720c */ /* 0x000fe40003f64070 */
[----:B------:R-:W-:Y:S01]  /*4940*/  ISETP.GT.U32.AND.EX P5, PT, R96, RZ, PT, P5 ;  /* 0x000000ff6000720c */ /* 0x000fe20003fa4150 */
[----:B------:R-:W-:Y:S01]  /*4950*/  FMUL R38, R46, UR10 ;  /* 0x0000000a2e267c20 */ /* 0x000fe20008400000 */
[----:B------:R-:W-:Y:S01]  /*4960*/  FSEL R122, R36, -INF , !P2 ;  /* 0xff800000247a7808 */ /* 0x000fe20005000000 */
[----:B------:R-:W-:Y:S01]  /*4970*/  FMUL R48, R48, UR10 ;  /* 0x0000000a30307c20 */ /* 0x000fe20008400000 */
[----:B------:R-:W-:Y:S01]  /*4980*/  FSEL R88, R39, -INF , !P0 ;  /* 0xff80000027587808 */ /* 0x000fe20004000000 */
[----:B------:R-:W-:Y:S01]  /*4990*/  FMUL R39, R43, UR10 ;  /* 0x0000000a2b277c20 */ /* 0x000fe20008400000 */
[----:B------:R-:W-:-:S02]  /*49a0*/  ISETP.GT.U32.AND P2, PT, R11, R0, PT ;  /* 0x000000000b00720c */ /* 0x000fc40003f44070 */
[-C--:B------:R-:W-:Y:S01]  /*49b0*/  ISETP.GT.U32.AND P1, PT, R15, R103.reuse, PT ;  /* 0x000000670f00720c */ /* 0x080fe20003f24070 */
[----:B------:R-:W-:Y:S01]  /*49c0*/  FMUL R7, R50, UR10 ;  /* 0x0000000a32077c20 */ /* 0x000fe20008400000 */
[----:B------:R-:W-:Y:S01]  /*49d0*/  ISETP.GT.U32.AND.EX P3, PT, R97, RZ, PT, P3 ;  /* 0x000000ff6100720c */ /* 0x000fe20003f64130 */
[----:B------:R-:W-:Y:S01]  /*49e0*/  FMUL R8, R51, UR10 ;  /* 0x0000000a33087c20 */ /* 0x000fe20008400000 */
[----:B------:R-:W-:Y:S02]  /*49f0*/  FSEL R40, R40, -INF , !P5 ;  /* 0xff80000028287808 */ /* 0x000fe40006800000 */
[----:B------:R-:W-:Y:S01]  /*4a00*/  LOP3.LUT R9, R2, 0x59, RZ, 0xfc, !PT ;  /* 0x0000005902097812 */ /* 0x000fe200078efcff */
[----:B------:R-:W-:Y:S01]  /*4a10*/  FMUL R32, R32, UR10 ;  /* 0x0000000a20207c20 */ /* 0x000fe20008400000 */
[----:B------:R-:W-:Y:S01]  /*4a20*/  ISETP.GT.U32.AND P0, PT, R12, R103, PT ;  /* 0x000000670c00720c */ /* 0x000fe20003f04070 */
[----:B------:R-:W-:Y:S01]  /*4a30*/  FMUL R52, R52, UR10 ;  /* 0x0000000a34347c20 */ /* 0x000fe20008400000 */
[----:B------:R-:W-:Y:S01]  /*4a40*/  ISETP.GT.U32.AND P5, PT, R14, R0, PT ;  /* 0x000000000e00720c */ /* 0x000fe20003fa4070 */
[----:B------:R-:W-:Y:S01]  /*4a50*/  FMUL R53, R53, UR10 ;  /* 0x0000000a35357c20 */ /* 0x000fe20008400000 */
[----:B------:R-:W-:-:S02]  /*4a60*/  ISETP.GT.U32.AND.EX P2, PT, R97, RZ, PT, P2 ;  /* 0x000000ff6100720c */ /* 0x000fc40003f44120 */
[----:B------:R-:W-:Y:S02]  /*4a70*/  ISETP.GT.U32.AND.EX P6, PT, R23, RZ, PT, P6 ;  /* 0x000000ff1700720c */ /* 0x000fe40003fc4160 */
[-C--:B------:R-:W-:Y:S01]  /*4a80*/  ISETP.GT.U32.AND P4, PT, R17, R103.reuse, PT ;  /* 0x000000671100720c */ /* 0x080fe20003f84070 */
[----:B------:R-:W-:Y:S01]  /*4a90*/  FMUL R10, R55, UR10 ;  /* 0x0000000a370a7c20 */ /* 0x000fe20008400000 */
[----:B------:R-:W-:Y:S01]  /*4aa0*/  FSEL R39, R39, -INF , !P3 ;  /* 0xff80000027277808 */ /* 0x000fe20005800000 */
[----:B------:R-:W-:Y:S01]  /*4ab0*/  FMUL R46, R56, UR10 ;  /* 0x0000000a382e7c20 */ /* 0x000fe20008400000 */
[-C--:B------:R-:W-:Y:S01]  /*4ac0*/  ISETP.GT.U32.AND P3, PT, R14, R103.reuse, PT ;  /* 0x000000670e00720c */ /* 0x080fe20003f64070 */
[----:B------:R-:W4:Y:S01]  /*4ad0*/  LDL.64 R36, [R1+0x208] ;  /* 0x0002080001247983 */ /* 0x000f220000100a00 */
[----:B------:R-:W-:Y:S02]  /*4ae0*/  ISETP.GT.U32.AND.EX P0, PT, R100, RZ, PT, P0 ;  /* 0x000000ff6400720c */ /* 0x000fe40003f04100 */
[----:B------:R-:W-:Y:S01]  /*4af0*/  ISETP.GT.U32.AND.EX P5, PT, R105, RZ, PT, P5 ;  /* 0x000000ff6900720c */ /* 0x000fe20003fa4150 */
[----:B------:R-:W-:Y:S01]  /*4b00*/  FMUL R57, R57, UR10 ;  /* 0x0000000a39397c20 */ /* 0x000fe20008400000 */
[----:B------:R-:W-:Y:S01]  /*4b10*/  FSEL R121, R41, -INF , !P2 ;  /* 0xff80000029797808 */ /* 0x000fe20005000000 */
[----:B------:R-:W4:Y:S01]  /*4b20*/  LDL.64 R34, [R1+0x200] ;  /* 0x0002000001227983 */ /* 0x000f220000100a00 */
[----:B------:R-:W-:-:S02]  /*4b30*/  ISETP.GT.U32.AND P2, PT, R13, R103, PT ;  /* 0x000000670d00720c */ /* 0x000fc40003f44070 */
[----:B------:R-:W-:Y:S01]  /*4b40*/  FSEL R38, R38, -INF , !P0 ;  /* 0xff80000026267808 */ /* 0x000fe20004000000 */
[----:B------:R-:W-:Y:S01]  /*4b50*/  FMUL R63, R63, UR10 ;  /* 0x0000000a3f3f7c20 */ /* 0x000fe20008400000 */
[----:B------:R-:W-:Y:S01]  /*4b60*/  FSEL R116, R48, -INF , !P5 ;  /* 0xff80000030747808 */ /* 0x000fe20006800000 */
[----:B------:R-:W-:Y:S01]  /*4b70*/  IMAD.IADD R19, R20, 0x1, R19 ;  /* 0x0000000114137824 */ /* 0x000fe200078e0213 */
[----:B------:R-:W-:Y:S01]  /*4b80*/  ISETP.GT.U32.AND.EX P3, PT, R105, RZ, PT, P3 ;  /* 0x000000ff6900720c */ /* 0x000fe20003f64130 */
[----:B------:R-:W-:Y:S01]  /*4b90*/  FMUL R44, R64, UR10 ;  /* 0x0000000a402c7c20 */ /* 0x000fe20008400000 */
[----:B------:R-:W-:Y:S01]  /*4ba0*/  ISETP.GT.U32.AND.EX P1, PT, R106, RZ, PT, P1 ;  /* 0x000000ff6a00720c */ /* 0x000fe20003f24110 */
[----:B------:R-:W-:Y:S01]  /*4bb0*/  FMUL R15, R47, UR10 ;  /* 0x0000000a2f0f7c20 */ /* 0x000fe20008400000 */
[-C--:B------:R-:W-:Y:S01]  /*4bc0*/  ISETP.GT.U32.AND P0, PT, R16, R0.reuse, PT ;  /* 0x000000001000720c */ /* 0x080fe20003f04070 */
[----:B------:R-:W-:Y:S01]  /*4bd0*/  IMAD.IADD R95, R98, 0x1, R95 ;  /* 0x00000001625f7824 */ /* 0x000fe200078e025f */
[----:B------:R-:W-:Y:S01]  /*4be0*/  ISETP.GT.U32.AND P5, PT, R17, R0, PT ;  /* 0x000000001100720c */ /* 0x000fe20003fa4070 */
[----:B------:R-:W4:Y:S01]  /*4bf0*/  LDL.64 R30, [R1+0x1f0] ;  /* 0x0001f000011e7983 */ /* 0x000f220000100a00 */
[----:B------:R-:W-:-:S02]  /*4c00*/  ISETP.GT.U32.AND.EX P2, PT, R101, RZ, PT, P2 ;  /* 0x000000ff6500720c */ /* 0x000fc40003f44120 */
[----:B------:R-:W-:Y:S02]  /*4c10*/  FSEL R7, R7, -INF , !P3 ;  /* 0xff80000007077808 */ /* 0x000fe40005800000 */
[----:B------:R-:W-:Y:S02]  /*4c20*/  FSEL R125, R32, -INF , !P6 ;  /* 0xff800000207d7808 */ /* 0x000fe40007000000 */
[----:B------:R-:W-:Y:S01]  /*4c30*/  LOP3.LUT R11, R2, 0x40, RZ, 0xfc, !PT ;  /* 0x00000040020b7812 */ /* 0x000fe200078efcff */
[----:B------:R-:W4:Y:S01]  /*4c40*/  LDL.64 R32, [R1+0x1f8] ;  /* 0x0001f80001207983 */ /* 0x000f220000100a00 */
[----:B------:R-:W-:Y:S02]  /*4c50*/  FSEL R8, R8, -INF , !P1 ;  /* 0xff80000008087808 */ /* 0x000fe40004800000 */
[----:B------:R-:W-:Y:S02]  /*4c60*/  ISETP.GT.U32.AND P3, PT, R9, R103, PT ;  /* 0x000000670900720c */ /* 0x000fe40003f64070 */
[----:B------:R-:W-:-:S02]  /*4c70*/  ISETP.GT.U32.AND.EX P4, PT, R115, RZ, PT, P4 ;  /* 0x000000ff7300720c */ /* 0x000fc40003f84140 */
[----:B------:R-:W-:Y:S01]  /*4c80*/  LOP3.LUT R12, R2, 0x41, RZ, 0xfc, !PT ;  /* 0x00000041020c7812 */ /* 0x000fe200078efcff */
[----:B------:R-:W-:Y:S01]  /*4c90*/  IMAD.U32 R22, RZ, RZ, UR6 ;  /* 0x00000006ff167e24 */ /* 0x000fe2000f8e00ff */
[-C--:B------:R-:W-:Y:S01]  /*4ca0*/  ISETP.GT.U32.AND P1, PT, R9, R0.reuse, PT ;  /* 0x000000000900720c */ /* 0x080fe20003f24070 */
[----:B------:R-:W-:Y:S01]  /*4cb0*/  FMUL R13, R58, UR10 ;  /* 0x0000000a3a0d7c20 */ /* 0x000fe20008400000 */
[----:B------:R-:W-:Y:S01]  /*4cc0*/  ISETP.GT.U32.AND.EX P0, PT, R114, RZ, PT, P0 ;  /* 0x000000ff7200720c */ /* 0x000fe20003f04100 */
[----:B------:R-:W-:Y:S01]  /*4cd0*/  FMUL R14, R62, UR10 ;  /* 0x0000000a3e0e7c20 */ /* 0x000fe20008400000 */
[----:B------:R-:W-:Y:S02]  /*4ce0*/  ISETP.GT.U32.AND.EX P5, PT, R115, RZ, PT, P5 ;  /* 0x000000ff7300720c */ /* 0x000fe40003fa4150 */
[C---:B------:R-:W-:Y:S01]  /*4cf0*/  LOP3.LUT R25, R2.reuse, 0x58, RZ, 0xfc, !PT ;  /* 0x0000005802197812 */ /* 0x040fe200078efcff */
[----:B------:R-:W-:Y:S01]  /*4d00*/  FMUL R48, R65, UR10 ;  /* 0x0000000a41307c20 */ /* 0x000fe20008400000 */
[----:B------:R-:W-:Y:S01]  /*4d10*/  LOP3.LUT R9, R2, 0x49, RZ, 0xfc, !PT ;  /* 0x0000004902097812 */ /* 0x000fe200078efcff */
[----:B------:R-:W-:Y:S01]  /*4d20*/  FMUL R41, R68, UR10 ;  /* 0x0000000a44297c20 */ /* 0x000fe20008400000 */
[----:B------:R-:W-:Y:S01]  /*4d30*/  FSEL R15, R15, -INF , !P2 ;  /* 0xff8000000f0f7808 */ /* 0x000fe20005000000 */
[----:B------:R-:W-:Y:S01]  /*4d40*/  IMAD.U32 R42, RZ, RZ, UR6 ;  /* 0x00000006ff2a7e24 */ /* 0x000fe2000f8e00ff */
[-C--:B------:R-:W-:Y:S01]  /*4d50*/  ISETP.GT.U32.AND P2, PT, R16, R103.reuse, PT ;  /* 0x000000671000720c */ /* 0x080fe20003f44070 */
[----:B------:R-:W-:Y:S01]  /*4d60*/  FMUL R71, R71, UR10 ;  /* 0x0000000a47477c20 */ /* 0x000fe20008400000 */
[----:B------:R-:W-:Y:S01]  /*4d70*/  FSEL R51, R52, -INF , !P0 ;  /* 0xff80000034337808 */ /* 0x000fe20004000000 */
[----:B------:R-:W-:Y:S01]  /*4d80*/  FMUL R67, R67, UR10 ;  /* 0x0000000a43437c20 */ /* 0x000fe20008400000 */
[----:B------:R-:W-:Y:S01]  /*4d90*/  FSEL R105, R53, -INF , !P5 ;  /* 0xff80000035697808 */ /* 0x000fe20006800000 */
[----:B------:R-:W-:Y:S01]  /*4da0*/  IMAD.U32 R23, RZ, RZ, UR6 ;  /* 0x00000006ff177e24 */ /* 0x000fe2000f8e00ff */
[C---:B------:R-:W-:Y:S01]  /*4db0*/  ISETP.GT.U32.AND P0, PT, R9.reuse, R103, PT ;  /* 0x000000670900720c */ /* 0x040fe20003f04070 */
[----:B------:R-:W-:Y:S01]  /*4dc0*/  IMAD.U32 R24, RZ, RZ, UR6 ;  /* 0x00000006ff187e24 */ /* 0x000fe2000f8e00ff */
[----:B------:R-:W-:Y:S01]  /*4dd0*/  ISETP.GT.U32.AND P5, PT, R9, R0, PT ;  /* 0x000000000900720c */ /* 0x000fe20003fa4070 */
[----:B------:R-:W-:Y:S01]  /*4de0*/  FMUL R9, R54, UR10 ;  /* 0x0000000a36097c20 */ /* 0x000fe20008400000 */
[----:B------:R-:W-:Y:S01]  /*4df0*/  ISETP.GT.U32.AND.EX P2, PT, R114, RZ, PT, P2 ;  /* 0x000000ff7200720c */ /* 0x000fe20003f44120 */
[----:B------:R-:W-:Y:S01]  /*4e00*/  FMUL R83, R83, UR10 ;  /* 0x0000000a53537c20 */ /* 0x000fe20008400000 */
[----:B------:R-:W-:Y:S01]  /*4e10*/  LOP3.LUT R19, R19, 0x3, RZ, 0xc0, !PT ;  /* 0x0000000313137812 */ /* 0x000fe200078ec0ff */
[----:B------:R-:W4:Y:S01]  /*4e20*/  LDG.E.U16 R64, desc[UR46][R60.64] ;  /* 0x0000002e3c407981 */ /* 0x000f22000c1e1500 */
[----:B------:R-:W-:-:S02]  /*4e30*/  FSEL R9, R9, -INF , !P2 ;  /* 0xff80000009097808 */ /* 0x000fc40005000000 */
[CC--:B------:R-:W-:Y:S02]  /*4e40*/  ISETP.GT.U32.AND P2, PT, R11.reuse, R0.reuse, PT ;  /* 0x000000000b00720c */ /* 0x0c0fe40003f44070 */
[----:B------:R-:W-:Y:S02]  /*4e50*/  FSEL R10, R10, -INF , !P4 ;  /* 0xff8000000a0a7808 */ /* 0x000fe40006000000 */
[----:B------:R-:W-:Y:S02]  /*4e60*/  ISETP.GT.U32.AND.EX P2, PT, R6, RZ, PT, P2 ;  /* 0x000000ff0600720c */ /* 0x000fe40003f44120 */
[----:B------:R-:W-:Y:S02]  /*4e70*/  ISETP.GT.U32.AND P4, PT, R12, R0, PT ;  /* 0x000000000c00720c */ /* 0x000fe40003f84070 */
[----:B------:R-:W-:Y:S02]  /*4e80*/  FSEL R46, R46, -INF , !P2 ;  /* 0xff8000002e2e7808 */ /* 0x000fe40005000000 */
[----:B------:R-:W-:Y:S01]  /*4e90*/  ISETP.GT.U32.AND P2, PT, R11, R103, PT ;  /* 0x000000670b00720c */ /* 0x000fe20003f44070 */
[----:B------:R-:W-:Y:S01]  /*4ea0*/  FMUL R11, R59, UR10 ;  /* 0x0000000a3b0b7c20 */ /* 0x000fe20008400000 */
[----:B------:R-:W-:Y:S01]  /*4eb0*/  ISETP.GT.U32.AND.EX P4, PT, R6, RZ, PT, P4 ;  /* 0x000000ff0600720c */ /* 0x000fe20003f84140 */
[----:B--2---:R-:W-:-:S02]  /*4ec0*/  IMAD.WIDE R58, R22, 0x2, R26 ;  /* 0x00000002163a7825 */ /* 0x004fc400078e021a */
[----:B------:R-:W2:Y:S01]  /*4ed0*/  LDL.64 R26, [R1+0x1e0] ;  /* 0x0001e000011a7983 */ /* 0x000ea20000100a00 */
[----:B------:R-:W-:Y:S02]  /*4ee0*/  FSEL R50, R57, -INF , !P4 ;  /* 0xff80000039327808 */ /* 0x000fe40006000000 */
[-C--:B------:R-:W-:Y:S02]  /*4ef0*/  ISETP.GT.U32.AND P4, PT, R12, R103.reuse, PT ;  /* 0x000000670c00720c */ /* 0x080fe40003f84070 */
[----:B------:R-:W-:Y:S02]  /*4f00*/  ISETP.GT.U32.AND P6, PT, R3, R103, PT ;  /* 0x000000670300720c */ /* 0x000fe40003fc4070 */
[C---:B------:R-:W-:Y:S02]  /*4f10*/  ISETP.GT.U32.AND.EX P2, PT, R6.reuse, RZ, PT, P2 ;  /* 0x000000ff0600720c */ /* 0x040fe40003f44120 */
[----:B------:R-:W-:Y:S02]  /*4f20*/  ISETP.GT.U32.AND.EX P4, PT, R6, RZ, PT, P4 ;  /* 0x000000ff0600720c */ /* 0x000fe40003f84140 */
[----:B------:R-:W-:-:S02]  /*4f30*/  LOP3.LUT R12, R2, 0x48, RZ, 0xfc, !PT ;  /* 0x00000048020c7812 */ /* 0x000fc400078efcff */
[----:B------:R-:W-:Y:S02]  /*4f40*/  ISETP.GT.U32.AND.EX P6, PT, R6, RZ, PT, P6 ;  /* 0x000000ff0600720c */ /* 0x000fe40003fc4160 */
[----:B------:R-:W-:Y:S02]  /*4f50*/  FSEL R13, R13, -INF , !P2 ;  /* 0xff8000000d0d7808 */ /* 0x000fe40005000000 */
[----:B------:R-:W-:Y:S02]  /*4f60*/  FSEL R11, R11, -INF , !P4 ;  /* 0xff8000000b0b7808 */ /* 0x000fe40006000000 */
[C---:B------:R-:W-:Y:S02]  /*4f70*/  ISETP.GT.U32.AND P2, PT, R12.reuse, R103, PT ;  /* 0x000000670c00720c */ /* 0x040fe40003f44070 */
[----:B------:R-:W-:Y:S02]  /*4f80*/  ISETP.GT.U32.AND P4, PT, R12, R0, PT ;  /* 0x000000000c00720c */ /* 0x000fe40003f84070 */
[----:B------:R-:W-:-:S02]  /*4f90*/  SEL R12, RZ, 0x1, !P6 ;  /* 0x00000001ff0c7807 */ /* 0x000fc40007000000 */
[----:B------:R-:W-:Y:S02]  /*4fa0*/  ISETP.GT.U32.AND.EX P0, PT, R6, RZ, PT, P0 ;  /* 0x000000ff0600720c */ /* 0x000fe40003f04100 */
[----:B------:R-:W-:Y:S01]  /*4fb0*/  LOP3.LUT R17, R2, 0x50, RZ, 0xfc, !PT ;  /* 0x0000005002117812 */ /* 0x000fe200078efcff */
[----:B------:R-:W-:Y:S01]  /*4fc0*/  IMAD.IADD R102, R12, 0x1, R102 ;  /* 0x000000010c667824 */ /* 0x000fe200078e0266 */
[----:B------:R-:W-:Y:S02]  /*4fd0*/  FSEL R12, R63, -INF , !P0 ;  /* 0xff8000003f0c7808 */ /* 0x000fe40004000000 */
[----:B------:R-:W-:Y:S02]  /*4fe0*/  ISETP.GT.U32.AND P0, PT, R17, R0, PT ;  /* 0x000000001100720c */ /* 0x000fe40003f04070 */
[C---:B------:R-:W-:Y:S02]  /*4ff0*/  ISETP.GT.U32.AND.EX P5, PT, R6.reuse, RZ, PT, P5 ;  /* 0x000000ff0600720c */ /* 0x040fe40003fa4150 */
[----:B------:R-:W-:-:S02]  /*5000*/  ISETP.GT.U32.AND.EX P0, PT, R6, RZ, PT, P0 ;  /* 0x000000ff0600720c */ /* 0x000fc40003f04100 */
[----:B------:R-:W-:Y:S02]  /*5010*/  LOP3.LUT R16, R2, 0x51, RZ, 0xfc, !PT ;  /* 0x0000005102107812 */ /* 0x000fe400078efcff */
[----:B------:R-:W-:Y:S02]  /*5020*/  ISETP.GT.U32.AND.EX P2, PT, R6, RZ, PT, P2 ;  /* 0x000000ff0600720c */ /* 0x000fe40003f44120 */
[----:B------:R-:W-:Y:S02]  /*5030*/  LOP3.LUT R102, R102, 0x3, RZ, 0xc0, !PT ;  /* 0x0000000366667812 */ /* 0x000fe400078ec0ff */
[----:B------:R-:W-:Y:S02]  /*5040*/  FSEL R49, R49, -INF , !P5 ;  /* 0xff80000031317808 */ /* 0x000fe40006800000 */
[----:B------:R-:W-:Y:S02]  /*5050*/  FSEL R44, R44, -INF , !P0 ;  /* 0xff8000002c2c7808 */ /* 0x000fe40004000000 */
[----:B------:R-:W-:-:S02]  /*5060*/  ISETP.GT.U32.AND P5, PT, R16, R103, PT ;  /* 0x000000671000720c */ /* 0x000fc40003fa4070 */
[----:B------:R-:W-:Y:S02]  /*5070*/  FSEL R14, R14, -INF , !P2 ;  /* 0xff8000000e0e7808 */ /* 0x000fe40005000000 */
[----:B------:R-:W-:Y:S02]  /*5080*/  ISETP.GT.U32.AND P0, PT, R16, R0, PT ;  /* 0x000000001000720c */ /* 0x000fe40003f04070 */
[----:B------:R-:W-:Y:S02]  /*5090*/  LOP3.LUT R2, R95, 0x3, RZ, 0xc0, !PT ;  /* 0x000000035f027812 */ /* 0x000fe400078ec0ff */
[----:B------:R-:W-:Y:S01]  /*50a0*/  ISETP.GT.U32.AND P2, PT, R17, R103, PT ;  /* 0x000000671100720c */ /* 0x000fe20003f44070 */
[----:B------:R-:W-:Y:S01]  /*50b0*/  IMAD.IADD R17, R108, 0x1, R109 ;  /* 0x000000016c117824 */ /* 0x000fe200078e026d */
[----:B------:R-:W-:Y:S02]  /*50c0*/  IADD3 R22, R102, R110, R111 ;  /* 0x0000006e66167210 */ /* 0x000fe40007ffe06f */
[----:B------:R-:W-:-:S02]  /*50d0*/  IADD3 R16, R19, R18, R21 ;  /* 0x0000001213107210 */ /* 0x000fc40007ffe015 */
[----:B------:R-:W-:Y:S02]  /*50e0*/  IADD3 R2, R2, R104, R99 ;  /* 0x0000006802027210 */ /* 0x000fe40007ffe063 */
[----:B------:R-:W-:Y:S01]  /*50f0*/  LOP3.LUT R22, R22, 0xf, RZ, 0xc0, !PT ;  /* 0x0000000f16167812 */ /* 0x000fe200078ec0ff */
[----:B------:R-:W-:Y:S01]  /*5100*/  IMAD.SHL.U32 R16, R16, 0x100, RZ ;  /* 0x0000010010107824 */ /* 0x000fe200078e00ff */
[----:B------:R-:W-:-:S03]  /*5110*/  LOP3.LUT R17, R17, 0x3, RZ, 0xc0, !PT ;  /* 0x0000000311117812 */ /* 0x000fc600078ec0ff */
[----:B------:R-:W-:Y:S01]  /*5120*/  IMAD R2, R2, 0x10, R22 ;  /* 0x0000001002027824 */ /* 0x000fe200078e0216 */
[----:B------:R-:W-:Y:S02]  /*5130*/  IADD3 R17, R17, R113, R112 ;  /* 0x0000007111117210 */ /* 0x000fe40007ffe070 */
[----:B------:R-:W-:Y:S02]  /*5140*/  LOP3.LUT R16, R16, 0xf00, RZ, 0xe2, !PT ;  /* 0x00000f0010107812 */ /* 0x000fe400078ee2ff */
[----:B------:R-:W-:-:S03]  /*5150*/  LOP3.LUT R2, R2, 0xff, RZ, 0xc0, !PT ;  /* 0x000000ff02027812 */ /* 0x000fc600078ec0ff */
[----:B------:R-:W-:Y:S01]  /*5160*/  IMAD R17, R17, 0x1000, R16 ;  /* 0x0000100011117824 */ /* 0x000fe200078e0210 */
[----:B------:R-:W-:Y:S01]  /*5170*/  ISETP.GT.U32.AND.EX P0, PT, R6, RZ, PT, P0 ;  /* 0x000000ff0600720c */ /* 0x000fe20003f04100 */
[----:B------:R0:W-:Y:S02]  /*5180*/  STL [R1+0x338], R0 ;  /* 0x0003380001007387 */ /* 0x0001e40000100800 */
[----:B------:R-:W-:Y:S02]  /*5190*/  IMAD.IADD R2, R17, 0x1, R2 ;  /* 0x0000000111027824 */ /* 0x000fe400078e0202 */
[----:B------:R-:W2:Y:S01]  /*51a0*/  LDL.64 R62, [R1+0x1d0] ;  /* 0x0001d000013e7983 */ /* 0x000ea20000100a00 */
[----:B------:R-:W-:Y:S02]  /*51b0*/  FSEL R48, R48, -INF , !P0 ;  /* 0xff80000030307808 */ /* 0x000fe40004000000 */
[----:B------:R-:W-:Y:S01]  /*51c0*/  ISETP.GT.U32.AND P0, PT, R25, R0, PT ;  /* 0x000000001900720c */ /* 0x000fe20003f04070 */
[----:B------:R-:W2:Y:S01]  /*51d0*/  LDL.64 R108, [R1+0x1d8] ;  /* 0x0001d800016c7983 */ /* 0x000ea20000100a00 */
[----:B------:R-:W-:-:S02]  /*51e0*/  LOP3.LUT R2, R2, 0xffff, RZ, 0xc0, !PT ;  /* 0x0000ffff02027812 */ /* 0x000fc400078ec0ff */
[C---:B------:R-:W-:Y:S01]  /*51f0*/  ISETP.GT.U32.AND.EX P4, PT, R6.reuse, RZ, PT, P4 ;  /* 0x000000ff0600720c */ /* 0x040fe20003f84140 */
[----:B------:R-:W2:Y:S01]  /*5200*/  LDL.64 R100, [R1+0x1c0] ;  /* 0x0001c00001647983 */ /* 0x000ea20000100a00 */
[----:B------:R-:W-:Y:S02]  /*5210*/  ISETP.GT.U32.AND.EX P0, PT, R6, RZ, PT, P0 ;  /* 0x000000ff0600720c */ /* 0x000fe40003f04100 */
[----:B------:R-:W-:Y:S01]  /*5220*/  SHF.R.U32.HI R18, RZ, 0xd, R2 ;  /* 0x0000000dff127819 */ /* 0x000fe20000011602 */
[----:B------:R-:W2:Y:S01]  /*5230*/  LDL.64 R96, [R1+0x1b0] ;  /* 0x0001b00001607983 */ /* 0x000ea20000100a00 */
[----:B------:R-:W-:Y:S02]  /*5240*/  FSEL R45, R45, -INF , !P4 ;  /* 0xff8000002d2d7808 */ /* 0x000fe40006000000 */
[----:B------:R-:W-:Y:S01]  /*5250*/  ISETP.GT.U32.AND P4, PT, R25, R103, PT ;  /* 0x000000671900720c */ /* 0x000fe20003f84070 */
[----:B------:R-:W2:Y:S01]  /*5260*/  LDL.64 R98, [R1+0x1b8] ;  /* 0x0001b80001627983 */ /* 0x000ea20000100a00 */
[----:B------:R-:W-:-:S02]  /*5270*/  FSEL R41, R41, -INF , !P0 ;  /* 0xff80000029297808 */ /* 0x000fc40004000000 */
[----:B------:R-:W-:Y:S01]  /*5280*/  LOP3.LUT P0, RZ, R18, 0x1, RZ, 0xc0, !PT ;  /* 0x0000000112ff7812 */ /* 0x000fe2000780c0ff */
[----:B0-----:R-:W2:Y:S01]  /*5290*/  LDG.E.U16 R0, desc[UR46][R58.64] ;  /* 0x0000002e3a007981 */ /* 0x001ea2000c1e1500 */
[----:B------:R-:W-:Y:S01]  /*52a0*/  FMUL R18, R70, UR10 ;  /* 0x0000000a46127c20 */ /* 0x000fe20008400000 */
[----:B------:R-:W-:Y:S02]  /*52b0*/  ISETP.GT.U32.AND.EX P4, PT, R6, RZ, PT, P4 ;  /* 0x000000ff0600720c */ /* 0x000fe40003f84140 */
[----:B------:R-:W2:Y:S01]  /*52c0*/  LDL.64 R102, [R1+0x1c8] ;  /* 0x0001c80001667983 */ /* 0x000ea20000100a00 */
[----:B------:R-:W-:Y:S01]  /*52d0*/  FMUL R16, R66, UR10 ;  /* 0x0000000a42107c20 */ /* 0x000fe20008400000 */
[C---:B------:R-:W-:Y:S01]  /*52e0*/  ISETP.GT.U32.AND.EX P2, PT, R6.reuse, RZ, PT, P2 ;  /* 0x000000ff0600720c */ /* 0x040fe20003f44120 */
[----:B------:R-:W-:Y:S01]  /*52f0*/  FMUL R22, R75, UR10 ;  /* 0x0000000a4b167c20 */ /* 0x000fe20008400000 */
[----:B------:R-:W-:Y:S01]  /*5300*/  SHF.R.U32.HI R19, RZ, 0xb, R2 ;  /* 0x0000000bff137819 */ /* 0x000fe20000011602 */
[----:B------:R-:W2:Y:S01]  /*5310*/  LDL.64 R58, [R1+0x1a0] ;  /* 0x0001a000013a7983 */ /* 0x000ea20000100a00 */
[----:B------:R-:W-:-:S02]  /*5320*/  ISETP.GT.U32.AND.EX P3, PT, R6, RZ, PT, P3 ;  /* 0x000000ff0600720c */ /* 0x000fc40003f64130 */
[----:B------:R-:W-:Y:S02]  /*5330*/  SHF.R.U32.HI R17, RZ, 0xf, R2 ;  /* 0x0000000fff117819 */ /* 0x000fe40000011602 */
[----:B------:R-:W-:Y:S02]  /*5340*/  ISETP.GT.U32.AND.EX P5, PT, R6, RZ, PT, P5 ;  /* 0x000000ff0600720c */ /* 0x000fe40003fa4150 */
[----:B------:R-:W-:Y:S02]  /*5350*/  FSEL R18, R18, -INF , !P4 ;  /* 0xff80000012127808 */ /* 0x000fe40006000000 */
[----:B------:R-:W-:Y:S02]  /*5360*/  FSEL R16, R16, -INF , !P2 ;  /* 0xff80000010107808 */ /* 0x000fe40005000000 */
[----:B------:R-:W-:Y:S02]  /*5370*/  LOP3.LUT P4, RZ, R19, 0x1, RZ, 0xc0, !PT ;  /* 0x0000000113ff7812 */ /* 0x000fe4000788c0ff */
[----:B------:R-:W-:-:S02]  /*5380*/  LOP3.LUT P2, RZ, R17, 0x1, RZ, 0xc0, !PT ;  /* 0x0000000111ff7812 */ /* 0x000fc4000784c0ff */
[----:B------:R-:W-:Y:S01]  /*5390*/  FSEL R19, R71, -INF , !P3 ;  /* 0xff80000047137808 */ /* 0x000fe20005800000 */
[----:B------:R-:W-:Y:S01]  /*53a0*/  FMUL R57, R69, UR10 ;  /* 0x0000000a45397c20 */ /* 0x000fe20008400000 */
[----:B------:R-:W-:Y:S01]  /*53b0*/  FSEL R17, R67, -INF , !P5 ;  /* 0xff80000043117808 */ /* 0x000fe20006800000 */
[----:B------:R-:W2:Y:S04]  /*53c0*/  LDL.64 R70, [R1+0x198] ;  /* 0x0001980001467983 */ /* 0x000ea80000100a00 */
[----:B------:R-:W2:Y:S04]  /*53d0*/  LDL.64 R66, [R1+0x180] ;  /* 0x0001800001427983 */ /* 0x000ea80000100a00 */
[----:B------:R-:W2:Y:S01]  /*53e0*/  LDL.64 R68, [R1+0x188] ;  /* 0x0001880001447983 */ /* 0x000ea20000100a00 */
[----:B---3--:R-:W-:-:S04]  /*53f0*/  IMAD.WIDE R42, R42, 0x2, R28 ;  /* 0x000000022a2a7825 */ /* 0x008fc800078e021c */
[----:B------:R-:W-:Y:S02]  /*5400*/  FMUL R29, R74, UR10 ;  /* 0x0000000a4a1d7c20 */ /* 0x000fe40008400000 */
[----:B------:R-:W3:Y:S01]  /*5410*/  LDL.64 R74, [R1+0x1a8] ;  /* 0x0001a800014a7983 */ /* 0x000ee20000100a00 */
[----:B------:R-:W-:Y:S02]  /*5420*/  MOV R20, UR6 ;  /* 0x0000000600147c02 */ /* 0x000fe40008000f00 */
[----:B------:R-:W-:Y:S02]  /*5430*/  ISETP.GT.U32.AND.EX P1, PT, R6, RZ, PT, P1 ;  /* 0x000000ff0600720c */ /* 0x000fe40003f24110 */
[----:B------:R-:W-:Y:S01]  /*5440*/  SHF.R.U32.HI R6, RZ, 0xe, R2 ;  /* 0x0000000eff067819 */ /* 0x000fe20000011602 */
[----:B------:R-:W-:-:S03]  /*5450*/  FMUL R47, R72, UR10 ;  /* 0x0000000a482f7c20 */ /* 0x000fc60008400000 */
[----:B------:R-:W-:Y:S02]  /*5460*/  LOP3.LUT P5, RZ, R6, 0x1, RZ, 0xc0, !PT ;  /* 0x0000000106ff7812 */ /* 0x000fe400078ac0ff */
[--C-:B------:R-:W-:Y:S02]  /*5470*/  SHF.R.U32.HI R6, RZ, 0xc, R2.reuse ;  /* 0x0000000cff067819 */ /* 0x100fe40000011602 */
[----:B------:R-:W-:Y:S02]  /*5480*/  FSEL R47, R47, -INF , !P2 ;  /* 0xff8000002f2f7808 */ /* 0x000fe40005000000 */
[----:B------:R-:W-:Y:S02]  /*5490*/  FSEL R57, R57, -INF , !P1 ;  /* 0xff80000039397808 */ /* 0x000fe40004800000 */
[----:B------:R-:W-:Y:S02]  /*54a0*/  LOP3.LUT P1, RZ, R6, 0x1, RZ, 0xc0, !PT ;  /* 0x0000000106ff7812 */ /* 0x000fe4000782c0ff */
[----:B------:R-:W-:-:S04]  /*54b0*/  SHF.R.U32.HI R6, RZ, 0xa, R2 ;  /* 0x0000000aff067819 */ /* 0x000fc80000011602 */
[----:B------:R-:W-:Y:S02]  /*54c0*/  LOP3.LUT P3, RZ, R6, 0x1, RZ, 0xc0, !PT ;  /* 0x0000000106ff7812 */ /* 0x000fe4000786c0ff */
[----:B------:R-:W-:Y:S02]  /*54d0*/  SHF.R.U32.HI R6, RZ, 0x8, R2 ;  /* 0x00000008ff067819 */ /* 0x000fe40000011602 */
[----:B------:R-:W-:Y:S01]  /*54e0*/  FSEL R29, R29, -INF , !P0 ;  /* 0xff8000001d1d7808 */ /* 0x000fe20004000000 */
[----:B----4-:R-:W-:Y:S01]  /*54f0*/  IMAD.WIDE R54, R23, 0x2, R36 ;  /* 0x0000000217367825 */ /* 0x010fe200078e0224 */
[----:B------:R-:W-:-:S03]  /*5500*/  LOP3.LUT P0, RZ, R6, 0x1, RZ, 0xc0, !PT ;  /* 0x0000000106ff7812 */ /* 0x000fc6000780c0ff */
[----:B------:R-:W-:Y:S01]  /*5510*/  IMAD.U32 R36, RZ, RZ, UR6 ;  /* 0x00000006ff247e24 */ /* 0x000fe2000f8e00ff */
[----:B------:R-:W-:Y:S02]  /*5520*/  SHF.R.U32.HI R6, RZ, 0x7, R2 ;  /* 0x00000007ff067819 */ /* 0x000fe40000011602 */
[----:B------:R-:W-:Y:S01]  /*5530*/  FSEL R22, R22, -INF , !P1 ;  /* 0xff80000016167808 */ /* 0x000fe20004800000 */
[----:B------:R-:W-:Y:S01]  /*5540*/  IMAD.WIDE R52, R20, 0x2, R32 ;  /* 0x0000000214347825 */ /* 0x000fe200078e0220 */
[----:B------:R-:W-:-:S04]  /*5550*/  SHF.R.U32.HI R20, RZ, 0x9, R2 ;  /* 0x00000009ff147819 */ /* 0x000fc80000011602 */
[----:B------:R-:W-:Y:S02]  /*5560*/  LOP3.LUT P2, RZ, R20, 0x1, RZ, 0xc0, !PT ;  /* 0x0000000114ff7812 */ /* 0x000fe4000784c0ff */
[----:B------:R-:W-:-:S04]  /*5570*/  FMNMX R20, R107, R94, !PT ;  /* 0x0000005e6b147209 */ /* 0x000fc80007800000 */
[----:B------:R-:W-:-:S04]  /*5580*/  FMNMX R20, R93, R20, !PT ;  /* 0x000000145d147209 */ /* 0x000fc80007800000 */
[----:B------:R-:W-:-:S04]  /*5590*/  FMNMX R20, R92, R20, !PT ;  /* 0x000000145c147209 */ /* 0x000fc80007800000 */
[----:B------:R-:W-:Y:S02]  /*55a0*/  FMNMX R20, R91, R20, !PT ;  /* 0x000000145b147209 */ /* 0x000fe40007800000 */
[----:B------:R-:W-:Y:S02]  /*55b0*/  LOP3.LUT P1, RZ, R6, 0x1, RZ, 0xc0, !PT ;  /* 0x0000000106ff7812 */ /* 0x000fe4000782c0ff */
[----:B------:R-:W-:Y:S02]  /*55c0*/  SHF.R.U32.HI R6, RZ, 0x5, R2 ;  /* 0x00000005ff067819 */ /* 0x000fe40000011602 */
[----:B------:R-:W-:Y:S01]  /*55d0*/  FMNMX R20, R90, R20, !PT ;  /* 0x000000145a147209 */ /* 0x000fe20007800000 */
[----:B------:R-:W-:-:S04]  /*55e0*/  IMAD.WIDE R34, R24, 0x2, R34 ;  /* 0x0000000218227825 */ /* 0x000fc800078e0222 */
[----:B------:R-:W-:Y:S01]  /*55f0*/  FMUL R23, R79, UR10 ;  /* 0x0000000a4f177c20 */ /* 0x000fe20008400000 */
[----:B------:R-:W-:Y:S02]  /*5600*/  FMNMX R24, R89, R20, !PT ;  /* 0x0000001459187209 */ /* 0x000fe40007800000 */
[----:B------:R-:W-:Y:S01]  /*5610*/  SHF.R.U32.HI R21, RZ, 0x1, R2 ;  /* 0x00000001ff157819 */ /* 0x000fe20000011602 */
[----:B------:R-:W-:Y:S01]  /*5620*/  FMUL R28, R86, UR10 ;  /* 0x0000000a561c7c20 */ /* 0x000fe20008400000 */
[----:B------:R-:W-:Y:S01]  /*5630*/  FSEL R23, R23, -INF , !P0 ;  /* 0xff80000017177808 */ /* 0x000fe20004000000 */
[----:B--2---:R-:W-:-:S04]  /*5640*/  IMAD.WIDE R36, R36, 0x2, R26 ;  /* 0x0000000224247825 */ /* 0x004fc800078e021a */
[----:B------:R-:W-:Y:S01]  /*5650*/  FMUL R27, R78, UR10 ;  /* 0x0000000a4e1b7c20 */ /* 0x000fe20008400000 */
[----:B------:R-:W-:Y:S01]  /*5660*/  FMUL R26, R82, UR10 ;  /* 0x0000000a521a7c20 */ /* 0x000fe20008400000 */
[----:B------:R-:W-:Y:S01]  /*5670*/  FMNMX R24, R88, R24, !PT ;  /* 0x0000001858187209 */ /* 0x000fe20007800000 */
[----:B------:R-:W-:Y:S01]  /*5680*/  IMAD.U32 R32, RZ, RZ, UR6 ;  /* 0x00000006ff207e24 */ /* 0x000fe2000f8e00ff */
[----:B------:R0:W2:Y:S01]  /*5690*/  LDG.E.U16 R114, desc[UR46][R36.64] ;  /* 0x0000002e24727981 */ /* 0x0000a2000c1e1500 */
[----:B------:R-:W-:Y:S02]  /*56a0*/  FSEL R27, R27, -INF , !P2 ;  /* 0xff8000001b1b7808 */ /* 0x000fe40005000000 */
[----:B------:R-:W-:Y:S01]  /*56b0*/  LOP3.LUT P2, RZ, R6, 0x1, RZ, 0xc0, !PT ;  /* 0x0000000106ff7812 */ /* 0x000fe2000784c0ff */
[----:B------:R1:W4:Y:S01]  /*56c0*/  LDG.E.U16 R3, desc[UR46][R34.64] ;  /* 0x0000002e22037981 */ /* 0x000322000c1e1500 */
[----:B------:R-:W-:-:S04]  /*56d0*/  SHF.R.U32.HI R6, RZ, 0x4, R2 ;  /* 0x00000004ff067819 */ /* 0x000fc80000011602 */
[----:B------:R-:W-:Y:S02]  /*56e0*/  LOP3.LUT P0, RZ, R6, 0x1, RZ, 0xc0, !PT ;  /* 0x0000000106ff7812 */ /* 0x000fe4000780c0ff */
[----:B------:R-:W-:Y:S02]  /*56f0*/  SHF.R.U32.HI R6, RZ, 0x6, R2 ;  /* 0x00000006ff067819 */ /* 0x000fe40000011602 */
[----:B------:R-:W-:Y:S02]  /*5700*/  FMNMX R24, R40, R24, !PT ;  /* 0x0000001828187209 */ /* 0x000fe40007800000 */
[----:B------:R-:W-:Y:S02]  /*5710*/  FSEL R26, R26, -INF , !P2 ;  /* 0xff8000001a1a7808 */ /* 0x000fe40005000000 */
[----:B------:R-:W-:Y:S02]  /*5720*/  FSEL R20, R83, -INF , !P0 ;  /* 0xff80000053147808 */ /* 0x000fe40004000000 */
[----:B------:R-:W-:-:S02]  /*5730*/  LOP3.LUT P2, RZ, R6, 0x1, RZ, 0xc0, !PT ;  /* 0x0000000106ff7812 */ /* 0x000fc4000784c0ff */
[----:B------:R-:W-:Y:S02]  /*5740*/  LOP3.LUT P0, RZ, R21, 0x1, RZ, 0xc0, !PT ;  /* 0x0000000115ff7812 */ /* 0x000fe4000780c0ff */
[----:B------:R-:W-:Y:S02]  /*5750*/  SHF.R.U32.HI R6, RZ, 0x3, R2 ;  /* 0x00000003ff067819 */ /* 0x000fe40000011602 */
[----:B------:R-:W-:Y:S02]  /*5760*/  FMNMX R24, R39, R24, !PT ;  /* 0x0000001827187209 */ /* 0x000fe40007800000 */
[----:B------:R-:W-:Y:S02]  /*5770*/  FSEL R28, R28, -INF , !P0 ;  /* 0xff8000001c1c7808 */ /* 0x000fe40004000000 */
[----:B------:R-:W-:Y:S02]  /*5780*/  LOP3.LUT P0, RZ, R6, 0x1, RZ, 0xc0, !PT ;  /* 0x0000000106ff7812 */ /* 0x000fe4000780c0ff */
[----:B------:R-:W-:-:S04]  /*5790*/  FMNMX R6, R38, R24, !PT ;  /* 0x0000001826067209 */ /* 0x000fc80007800000 */
[----:B------:R-:W-:-:S04]  /*57a0*/  FMNMX R6, R15, R6, !PT ;  /* 0x000000060f067209 */ /* 0x000fc80007800000 */
[----:B------:R-:W-:-:S04]  /*57b0*/  FMNMX R6, R7, R6, !PT ;  /* 0x0000000607067209 */ /* 0x000fc80007800000 */
[----:B------:R-:W-:-:S04]  /*57c0*/  FMNMX R6, R8, R6, !PT ;  /* 0x0000000608067209 */ /* 0x000fc80007800000 */
[----:B------:R-:W-:Y:S01]  /*57d0*/  FMNMX R6, R9, R6, !PT ;  /* 0x0000000609067209 */ /* 0x000fe20007800000 */
[----:B------:R-:W-:Y:S01]  /*57e0*/  FMUL R21, R87, UR10 ;  /* 0x0000000a57157c20 */ /* 0x000fe20008400000 */
[----:B------:R-:W-:Y:S02]  /*57f0*/  SHF.R.U32.HI R2, RZ, 0x2, R2 ;  /* 0x00000002ff027819 */ /* 0x000fe40000011602 */
[----:B------:R-:W-:Y:S02]  /*5800*/  FMNMX R6, R10, R6, !PT ;  /* 0x000000060a067209 */ /* 0x000fe40007800000 */
[----:B------:R-:W-:Y:S01]  /*5810*/  MOV R24, UR6 ;  /* 0x0000000600187c02 */ /* 0x000fe20008000f00 */
[----:B------:R-:W-:Y:S01]  /*5820*/  IMAD.WIDE R32, R32, 0x2, R30 ;  /* 0x0000000220207825 */ /* 0x000fe200078e021e */
[----:B0-----:R-:W-:Y:S02]  /*5830*/  FMNMX R36, R13, R6, !PT ;  /* 0x000000060d247209 */ /* 0x001fe40007800000 */
[----:B------:R-:W-:Y:S01]  /*5840*/  FSEL R21, R21, -INF , !P6 ;  /* 0xff80000015157808 */ /* 0x000fe20007000000 */
[----:B------:R-:W-:Y:S01]  /*5850*/  IMAD.U32 R30, RZ, RZ, UR6 ;  /* 0x00000006ff1e7e24 */ /* 0x000fe2000f8e00ff */
[----:B------:R-:W-:Y:S01]  /*5860*/  LOP3.LUT P6, RZ, R2, 0x1, RZ, 0xc0, !PT ;  /* 0x0000000102ff7812 */ /* 0x000fe200078cc0ff */
[----:B------:R-:W-:Y:S01]  /*5870*/  IMAD.U32 R2, RZ, RZ, UR6 ;  /* 0x00000006ff027e24 */ /* 0x000fe2000f8e00ff */
[----:B------:R-:W-:Y:S01]  /*5880*/  FMNMX R36, R11, R36, !PT ;  /* 0x000000240b247209 */ /* 0x000fe20007800000 */
[----:B------:R0:W4:Y:S01]  /*5890*/  LDG.E.U16 R115, desc[UR46][R32.64] ;  /* 0x0000002e20737981 */ /* 0x000122000c1e1500 */
[----:B------:R-:W-:-:S02]  /*58a0*/  IMAD.U32 R6, RZ, RZ, UR6 ;  /* 0x00000006ff067e24 */ /* 0x000fc4000f8e00ff */
[----:B------:R-:W-:Y:S01]  /*58b0*/  FMNMX R36, R14, R36, !PT ;  /* 0x000000240e247209 */ /* 0x000fe20007800000 */
[----:B-1----:R-:W-:Y:S02]  /*58c0*/  IMAD.U32 R34, RZ, RZ, UR6 ;  /* 0x00000006ff227e24 */ /* 0x002fe4000f8e00ff */
[----:B------:R-:W-:Y:S02]  /*58d0*/  IMAD.WIDE R24, R24, 0x2, R62 ;  /* 0x0000000218187825 */ /* 0x000fe400078e023e */
[----:B------:R-:W2:Y:S02]  /*58e0*/  LDG.E.U16 R63, desc[UR46][R54.64] ;  /* 0x0000002e363f7981 */ /* 0x000ea4000c1e1500 */
[----:B------:R-:W-:-:S04]  /*58f0*/  IMAD.WIDE R30, R30, 0x2, R108 ;  /* 0x000000021e1e7825 */ /* 0x000fc800078e026c */
[----:B0-----:R-:W-:Y:S01]  /*5900*/  IMAD.WIDE R32, R2, 0x2, R100 ;  /* 0x0000000202207825 */ /* 0x001fe200078e0264 */
[----:B------:R0:W4:Y:S04]  /*5910*/  LDG.E.U16 R113, desc[UR46][R24.64] ;  /* 0x0000002e18717981 */ /* 0x000128000c1e1500 */
[----:B------:R-:W2:Y:S01]  /*5920*/  LDL.64 R54, [R1+0x190] ;  /* 0x0001900001367983 */ /* 0x000ea20000100a00 */
[----:B------:R-:W-:Y:S01]  /*5930*/  IMAD.U32 R2, RZ, RZ, UR6 ;  /* 0x00000006ff027e24 */ /* 0x000fe2000f8e00ff */
[----:B------:R-:W-:Y:S02]  /*5940*/  FMNMX R36, R12, R36, !PT ;  /* 0x000000240c247209 */ /* 0x000fe40007800000 */
[----:B------:R1:W4:Y:S01]  /*5950*/  LDG.E.U16 R106, desc[UR46][R30.64] ;  /* 0x0000002e1e6a7981 */ /* 0x000322000c1e1500 */
[----:B0-----:R-:W-:-:S03]  /*5960*/  IMAD.WIDE R24, R2, 0x2, R96 ;  /* 0x0000000202187825 */ /* 0x001fc600078e0260 */
[----:B------:R0:W-:Y:S01]  /*5970*/  STL [R1+0x110], R0 ;  /* 0x0001100001007387 */ /* 0x0001e20000100800 */
[----:B------:R-:W-:Y:S01]  /*5980*/  FMNMX R36, R16, R36, !PT ;  /* 0x0000002410247209 */ /* 0x000fe20007800000 */
[----:B------:R-:W-:Y:S02]  /*5990*/  IMAD.U32 R2, RZ, RZ, UR6 ;  /* 0x00000006ff027e24 */ /* 0x000fe4000f8e00ff */
[----:B------:R-:W4:Y:S01]  /*59a0*/  LDG.E.U16 R112, desc[UR46][R32.64] ;  /* 0x0000002e20707981 */ /* 0x000f22000c1e1500 */
[----:B-1----:R-:W-:-:S03]  /*59b0*/  IMAD.WIDE R30, R6, 0x2, R98 ;  /* 0x00000002061e7825 */ /* 0x002fc600078e0262 */
[----:B------:R-:W4:Y:S01]  /*59c0*/  LDG.E.U16 R109, desc[UR46][R52.64] ;  /* 0x0000002e346d7981 */ /* 0x000f22000c1e1500 */
[----:B------:R-:W-:Y:S02]  /*59d0*/  IMAD.U32 R6, RZ, RZ, UR6 ;  /* 0x00000006ff067e24 */ /* 0x000fe4000f8e00ff */
[----:B------:R-:W-:Y:S01]  /*59e0*/  IMAD.WIDE R34, R34, 0x2, R102 ;  /* 0x0000000222227825 */ /* 0x000fe200078e0266 */
[----:B------:R1:W4:Y:S04]  /*59f0*/  LDG.E.U16 R111, desc[UR46][R24.64] ;  /* 0x0000002e186f7981 */ /* 0x000328000c1e1500 */
[----:B------:R-:W4:Y:S04]  /*5a00*/  LDL.64 R32, [R1+0x170] ;  /* 0x0001700001207983 */ /* 0x000f280000100a00 */
[----:B------:R-:W4:Y:S01]  /*5a10*/  LDL.64 R52, [R1+0x178] ;  /* 0x0001780001347983 */ /* 0x000f220000100a00 */
[----:B-1----:R-:W-:-:S03]  /*5a20*/  IMAD.WIDE R24, R6, 0x2, R58 ;  /* 0x0000000206187825 */ /* 0x002fc600078e023a */
[----:B------:R-:W4:Y:S01]  /*5a30*/  LDG.E.U16 R60, desc[UR46][R30.64] ;  /* 0x0000002e1e3c7981 */ /* 0x000f22000c1e1500 */
[----:B------:R-:W-:-:S03]  /*5a40*/  IMAD.U32 R6, RZ, RZ, UR6 ;  /* 0x00000006ff067e24 */ /* 0x000fc6000f8e00ff */
[----:B------:R-:W4:Y:S04]  /*5a50*/  LDG.E.U16 R62, desc[UR46][R42.64] ;  /* 0x0000002e2a3e7981 */ /* 0x000f28000c1e1500 */
[----:B------:R1:W4:Y:S04]  /*5a60*/  LDG.E.U16 R104, desc[UR46][R34.64] ;  /* 0x0000002e22687981 */ /* 0x000328000c1e1500 */
[----:B------:R0:W4:Y:S04]  /*5a70*/  LDG.E.U16 R110, desc[UR46][R24.64] ;  /* 0x0000002e186e7981 */ /* 0x000128000c1e1500 */
[----:B------:R-:W4:Y:S01]  /*5a80*/  LDL.64 R42, [R1+0x168] ;  /* 0x00016800012a7983 */ /* 0x000f220000100a00 */
[----:B-1----:R-:W-:-:S03]  /*5a90*/  IMAD.U32 R34, RZ, RZ, UR6 ;  /* 0x00000006ff227e24 */ /* 0x002fc6000f8e00ff */
[----:B------:R-:W4:Y:S01]  /*5aa0*/  LDL.64 R86, [R1+0x158] ;  /* 0x0001580001567983 */ /* 0x000f220000100a00 */
[----:B0-----:R-:W-:-:S03]  /*5ab0*/  IMAD.WIDE R24, R6, 0x2, R70 ;  /* 0x0000000206187825 */ /* 0x001fc600078e0246 */
[----:B------:R-:W4:Y:S01]  /*5ac0*/  LDL.64 R70, [R1+0x160] ;  /* 0x0001600001467983 */ /* 0x000f220000100a00 */
[----:B------:R-:W-:-:S03]  /*5ad0*/  IMAD.WIDE R34, R34, 0x2, R66 ;  /* 0x0000000222227825 */ /* 0x000fc600078e0242 */
[----:B------:R-:W4:Y:S04]  /*5ae0*/  LDL.64 R66, [R1+0x150] ;  /* 0x0001500001427983 */ /* 0x000f280000100a00 */
[----:B------:R-:W4:Y:S04]  /*5af0*/  LDL.64 R82, [R1+0x140] ;  /* 0x0001400001527983 */ /* 0x000f280000100a00 */
[----:B------:R-:W4:Y:S04]  /*5b00*/  LDL.64 R78, [R1+0x138] ;  /* 0x00013800014e7983 */ /* 0x000f280000100a00 */
[----:B------:R-:W4:Y:S01]  /*5b10*/  LDG.E.U16 R61, desc[UR46][R34.64] ;  /* 0x0000002e223d7981 */ /* 0x000f22000c1e1500 */
[----:B---3--:R-:W-:Y:S01]  /*5b20*/  IMAD.WIDE R30, R2, 0x2, R74 ;  /* 0x00000002021e7825 */ /* 0x008fe200078e024a */
[----:B------:R-:W-:-:S02]  /*5b30*/  FMNMX R2, R17, R36, !PT ;  /* 0x0000002411027209 */ /* 0x000fc40007800000 */
[----:B------:R-:W3:Y:S01]  /*5b40*/  LDL.64 R74, [R1+0x130] ;  /* 0x00013000014a7983 */ /* 0x000ee20000100a00 */
[----:B------:R-:W-:-:S03]  /*5b50*/  MOV R36, UR6 ;  /* 0x0000000600247c02 */ /* 0x000fc60008000f00 */
[----:B------:R0:W3:Y:S02]  /*5b60*/  LDG.E.U16 R59, desc[UR46][R30.64] ;  /* 0x0000002e1e3b7981 */ /* 0x0000e4000c1e1500 */
[----:B------:R-:W-:Y:S02]  /*5b70*/  IMAD.WIDE R36, R36, 0x2, R68 ;  /* 0x0000000224247825 */ /* 0x000fe400078e0244 */
[----:B------:R-:W3:Y:S02]  /*5b80*/  LDL.64 R68, [R1+0x148] ;  /* 0x0001480001447983 */ /* 0x000ee40000100a00 */
[----:B0-----:R-:W-:-:S04]  /*5b90*/  IMAD.U32 R30, RZ, RZ, UR6 ;  /* 0x00000006ff1e7e24 */ /* 0x001fc8000f8e00ff */
[----:B--2---:R-:W-:Y:S02]  /*5ba0*/  IMAD.WIDE R30, R30, 0x2, R54 ;  /* 0x000000021e1e7825 */ /* 0x004fe400078e0236 */
[----:B------:R0:W2:Y:S04]  /*5bb0*/  LDG.E.U16 R54, desc[UR46][R24.64] ;  /* 0x0000002e18367981 */ /* 0x0000a8000c1e1500 */
[----:B------:R1:W2:Y:S01]  /*5bc0*/  LDG.E.U16 R108, desc[UR46][R30.64] ;  /* 0x0000002e1e6c7981 */ /* 0x0002a2000c1e1500 */
[----:B0-----:R-:W-:Y:S02]  /*5bd0*/  IMAD.U32 R24, RZ, RZ, UR6 ;  /* 0x00000006ff187e24 */ /* 0x001fe4000f8e00ff */
[----:B-1----:R-:W-:-:S04]  /*5be0*/  IMAD.U32 R30, RZ, RZ, UR6 ;  /* 0x00000006ff1e7e24 */ /* 0x002fc8000f8e00ff */
[----:B----4-:R-:W-:-:S04]  /*5bf0*/  IMAD.WIDE R30, R30, 0x2, R32 ;  /* 0x000000021e1e7825 */ /* 0x010fc800078e0220 */
[----:B------:R-:W-:Y:S01]  /*5c00*/  IMAD.WIDE R24, R24, 0x2, R52 ;  /* 0x0000000218187825 */ /* 0x000fe200078e0234 */
[----:B------:R0:W4:Y:S03]  /*5c10*/  LDG.E.U16 R55, desc[UR46][R30.64] ;  /* 0x0000002e1e377981 */ /* 0x000126000c1e1500 */
[----:B------:R-:W-:Y:S01]  /*5c20*/  IMAD.U32 R32, RZ, RZ, UR6 ;  /* 0x00000006ff207e24 */ /* 0x000fe2000f8e00ff */
[----:B------:R1:W4:Y:S01]  /*5c30*/  LDG.E.U16 R52, desc[UR46][R36.64] ;  /* 0x0000002e24347981 */ /* 0x000322000c1e1500 */
[----:B0-----:R-:W-:Y:S02]  /*5c40*/  IMAD.U32 R30, RZ, RZ, UR6 ;  /* 0x00000006ff1e7e24 */ /* 0x001fe4000f8e00ff */
[----:B-1----:R-:W-:Y:S02]  /*5c50*/  IMAD.U32 R36, RZ, RZ, UR6 ;  /* 0x00000006ff247e24 */ /* 0x002fe4000f8e00ff */
[----:B------:R-:W-:-:S02]  /*5c60*/  IMAD.WIDE R32, R32, 0x2, R42 ;  /* 0x0000000220207825 */ /* 0x000fc400078e022a */
[----:B------:R0:W4:Y:S01]  /*5c70*/  LDG.E.U16 R43, desc[UR46][R24.64] ;  /* 0x0000002e182b7981 */ /* 0x000122000c1e1500 */
[----:B------:R-:W-:Y:S01]  /*5c80*/  FMNMX R2, R18, R2, !PT ;  /* 0x0000000212027209 */ /* 0x000fe20007800000 */
[----:B------:R-:W-:Y:S02]  /*5c90*/  IMAD.U32 R34, RZ, RZ, UR6 ;  /* 0x00000006ff227e24 */ /* 0x000fe4000f8e00ff */
[----:B------:R1:W2:Y:S01]  /*5ca0*/  LDG.E.U16 R42, desc[UR46][R32.64] ;  /* 0x0000002e202a7981 */ /* 0x0002a2000c1e1500 */
[----:B------:R-:W-:-:S03]  /*5cb0*/  IMAD.WIDE R36, R36, 0x2, R70 ;  /* 0x0000000224247825 */ /* 0x000fc600078e0246 */
[----:B------:R-:W4:Y:S01]  /*5cc0*/  LDL.64 R70, [R1+0x128] ;  /* 0x0001280001467983 */ /* 0x000f220000100a00 */
[----:B0-----:R-:W-:Y:S02]  /*5cd0*/  IMAD.U32 R24, RZ, RZ, UR6 ;  /* 0x00000006ff187e24 */ /* 0x001fe4000f8e00ff */
[----:B---3--:R-:W-:Y:S01]  /*5ce0*/  IMAD.WIDE R30, R30, 0x2, R68 ;  /* 0x000000021e1e7825 */ /* 0x008fe200078e0244 */
[----:B------:R-:W-:Y:S01]  /*5cf0*/  FMNMX R2, R19, R2, !PT ;  /* 0x0000000213027209 */ /* 0x000fe20007800000 */
[----:B------:R-:W3:Y:S02]  /*5d00*/  LDG.E.U16 R53, desc[UR46][R36.64] ;  /* 0x0000002e24357981 */ /* 0x000ee4000c1e1500 */
[----:B------:R-:W-:Y:S02]  /*5d10*/  IMAD.WIDE R24, R24, 0x2, R66 ;  /* 0x0000000218187825 */ /* 0x000fe400078e0242 */
[----:B------:R-:W2:Y:S04]  /*5d20*/  LDL.LU R67, [R1+0x100] ;  /* 0x0001000001437983 */ /* 0x000ea80000300800 */
[----:B------:R-:W3:Y:S04]  /*5d30*/  LDL.64 R68, [R1+0x120] ;  /* 0x0001200001447983 */ /* 0x000ee80000100a00 */
[----:B------:R-:W4:Y:S04]  /*5d40*/  LDL.LU R66, [R1+0x108] ;  /* 0x0001080001427983 */ /* 0x000f280000300800 */
[----:B------:R-:W2:Y:S04]  /*5d50*/  LDL.LU R65, [R1+0x104] ;  /* 0x0001040001417983 */ /* 0x000ea80000300800 */
[----:B------:R-:W3:Y:S01]  /*5d60*/  LDL.LU R0, [R1+0x10c] ;  /* 0x00010c0001007983 */ /* 0x000ee20000300800 */
[----:B------:R-:W-:-:S02]  /*5d70*/  FMNMX R2, R29, R2, !PT ;  /* 0x000000021d027209 */ /* 0x000fc40007800000 */
[----:B-1----:R-:W-:Y:S01]  /*5d80*/  MOV R32, UR6 ;  /* 0x0000000600207c02 */ /* 0x002fe20008000f00 */
[----:B------:R0:W3:Y:S01]  /*5d90*/  LDG.E.U16 R37, desc[UR46][R24.64] ;  /* 0x0000002e18257981 */ /* 0x0000e2000c1e1500 */
[----:B------:R-:W-:-:S04]  /*5da0*/  FMNMX R2, R22, R2, !PT ;  /* 0x0000000216027209 */ /* 0x000fc80007800000 */
[----:B------:R-:W-:-:S04]  /*5db0*/  FMNMX R2, R27, R2, !PT ;  /* 0x000000021b027209 */ /* 0x000fc80007800000 */
[----:B------:R-:W-:-:S04]  /*5dc0*/  FMNMX R2, R23, R2, !PT ;  /* 0x0000000217027209 */ /* 0x000fc80007800000 */
[----:B------:R-:W-:-:S04]  /*5dd0*/  FMNMX R2, R26, R2, !PT ;  /* 0x000000021a027209 */ /* 0x000fc80007800000 */
[----:B------:R-:W-:-:S04]  /*5de0*/  FMNMX R2, R20, R2, !PT ;  /* 0x0000000214027209 */ /* 0x000fc80007800000 */
[----:B------:R-:W-:-:S04]  /*5df0*/  FMNMX R2, R28, R2, !PT ;  /* 0x000000021c027209 */ /* 0x000fc80007800000 */
[----:B------:R-:W-:-:S05]  /*5e00*/  FMNMX R2, R21, R2, !PT ;  /* 0x0000000215027209 */ /* 0x000fca0007800000 */
[----:B------:R-:W1:Y:S02]  /*5e10*/  SHFL.BFLY PT, R6, R2, 0x2, 0x1f ;  /* 0x0c401f0002067f89 */ /* 0x000e6400000e0000 */
[----:B-1----:R-:W-:-:S05]  /*5e20*/  FMNMX R6, R2, R6, !PT ;  /* 0x0000000602067209 */ /* 0x002fca0007800000 */
[----:B------:R-:W1:Y:S02]  /*5e30*/  SHFL.BFLY PT, R2, R6, 0x1, 0x1f ;  /* 0x0c201f0006027f89 */ /* 0x000e6400000e0000 */
[----:B-1----:R-:W-:Y:S01]  /*5e40*/  FMNMX R2, R6, R2, !PT ;  /* 0x0000000206027209 */ /* 0x002fe20007800000 */
[----:B0-----:R-:W-:Y:S02]  /*5e50*/  IMAD.U32 R24, RZ, RZ, UR6 ;  /* 0x00000006ff187e24 */ /* 0x001fe4000f8e00ff */
[----:B------:R-:W-:-:S04]  /*5e60*/  IMAD.WIDE R34, R34, 0x2, R86 ;  /* 0x0000000222227825 */ /* 0x000fc800078e0256 */
[----:B------:R-:W-:Y:S02]  /*5e70*/  IMAD.WIDE R32, R32, 0x2, R82 ;  /* 0x0000000220207825 */ /* 0x000fe400078e0252 */
[----:B------:R-:W3:Y:S02]  /*5e80*/  LDG.E.U16 R35, desc[UR46][R34.64] ;  /* 0x0000002e22237981 */ /* 0x000ee4000c1e1500 */
[----:B------:R-:W-:Y:S02]  /*5e90*/  IMAD.WIDE R24, R24, 0x2, R78 ;  /* 0x0000000218187825 */ /* 0x000fe400078e024e */
[----:B------:R-:W3:Y:S04]  /*5ea0*/  LDG.E.U16 R36, desc[UR46][R32.64] ;  /* 0x0000002e20247981 */ /* 0x000ee8000c1e1500 */
[----:B------:R0:W3:Y:S04]  /*5eb0*/  LDG.E.U16 R34, desc[UR46][R30.64] ;  /* 0x0000002e1e227981 */ /* 0x0000e8000c1e1500 */
[----:B------:R1:W3:Y:S01]  /*5ec0*/  LDG.E.U16 R32, desc[UR46][R24.64] ;  /* 0x0000002e18207981 */ /* 0x0002e2000c1e1500 */
[----:B0-----:R-:W-:-:S02]  /*5ed0*/  IMAD.U32 R30, RZ, RZ, UR6 ;  /* 0x00000006ff1e7e24 */ /* 0x001fc4000f8e00ff */
[----:B-1----:R-:W-:Y:S02]  /*5ee0*/  IMAD.U32 R24, RZ, RZ, UR6 ;  /* 0x00000006ff187e24 */ /* 0x002fe4000f8e00ff */
[----:B------:R-:W-:-:S04]  /*5ef0*/  IMAD.WIDE R30, R30, 0x2, R74 ;  /* 0x000000021e1e7825 */ /* 0x000fc800078e024a */
[----:B------:R-:W-:Y:S01]  /*5f00*/  FMUL R77, R77, UR10 ;  /* 0x0000000a4d4d7c20 */ /* 0x000fe20008400000 */
[----:B------:R-:W3:Y:S01]  /*5f10*/  LDG.E.U16 R33, desc[UR46][R30.64] ;  /* 0x0000002e1e217981 */ /* 0x000ee2000c1e1500 */
[----:B------:R-:W-:Y:S01]  /*5f20*/  FMUL R80, R80, UR10 ;  /* 0x0000000a50507c20 */ /* 0x000fe20008400000 */
[----:B----4-:R-:W-:-:S04]  /*5f30*/  FMNMX R6, R124, R66, !PT ;  /* 0x000000427c067209 */ /* 0x010fc80007800000 */
[----:B--2---:R-:W-:-:S04]  /*5f40*/  FMNMX R6, R65, R6, !PT ;  /* 0x0000000641067209 */ /* 0x004fc80007800000 */
[----:B------:R-:W-:-:S04]  /*5f50*/  FMNMX R6, R5, R6, !PT ;  /* 0x0000000605067209 */ /* 0x000fc80007800000 */
        /* <DEDUP_REMOVED lines=11> */
[----:B------:R-:W-:Y:S02]  /*6010*/  FMNMX R6, R105, R6, !PT ;  /* 0x0000000669067209 */ /* 0x000fe40007800000 */
[----:B------:R-:W-:Y:S02]  /*6020*/  FMNMX R2, R2, R67, !PT ;  /* 0x0000004302027209 */ /* 0x000fe40007800000 */
[----:B------:R-:W-:-:S03]  /*6030*/  FMNMX R6, R46, R6, !PT ;  /* 0x000000062e067209 */ /* 0x000fc60007800000 */
[--C-:B------:R-:W-:Y:S01]  /*6040*/  FADD R91, R91, -R2.reuse ;  /* 0x800000025b5b7221 */ /* 0x100fe20000000000 */
[----:B------:R-:W-:Y:S01]  /*6050*/  FMNMX R6, R50, R6, !PT ;  /* 0x0000000632067209 */ /* 0x000fe20007800000 */
[----:B------:R-:W-:Y:S02]  /*6060*/  FADD R7, R7, -R2 ;  /* 0x8000000207077221 */ /* 0x000fe40000000000 */
[----:B------:R-:W-:Y:S01]  /*6070*/  FMUL R91, R91, 1.4426950216293334961 ;  /* 0x3fb8aa3b5b5b7820 */ /* 0x000fe20000400000 */
[----:B------:R-:W-:Y:S01]  /*6080*/  FMNMX R6, R45, R6, !PT ;  /* 0x000000062d067209 */ /* 0x000fe20007800000 */
[----:B------:R-:W-:-:S03]  /*6090*/  FMUL R7, R7, 1.4426950216293334961 ;  /* 0x3fb8aa3b07077820 */ /* 0x000fc60000400000 */
[----:B------:R-:W-:Y:S01]  /*60a0*/  FMNMX R6, R49, R6, !PT ;  /* 0x0000000631067209 */ /* 0x000fe20007800000 */
[----:B------:R-:W-:Y:S08]  /*60b0*/  MUFU.EX2 R95, R91 ;  /* 0x0000005b005f7308 */ /* 0x000ff00000000800 */
[----:B------:R0:W-:Y:S02]  /*60c0*/  MUFU.EX2 R91, R7 ;  /* 0x00000007005b7308 */ /* 0x0001e40000000800 */
[----:B0-----:R-:W-:-:S04]  /*60d0*/  FMNMX R7, R44, R6, !PT ;  /* 0x000000062c077209 */ /* 0x001fc80007800000 */
[----:B------:R-:W-:Y:S01]  /*60e0*/  FMNMX R7, R48, R7, !PT ;  /* 0x0000000730077209 */ /* 0x000fe20007800000 */
[----:B------:R-:W-:-:S03]  /*60f0*/  FMUL R6, R73, UR10 ;  /* 0x0000000a49067c20 */ /* 0x000fc60008400000 */
[----:B------:R-:W-:Y:S01]  /*6100*/  FMNMX R7, R41, R7, !PT ;  /* 0x0000000729077209 */ /* 0x000fe20007800000 */
[--C-:B------:R-:W-:Y:S01]  /*6110*/  FADD R100, R89, -R2.reuse ;  /* 0x8000000259647221 */ /* 0x100fe20000000000 */
[--C-:B------:R-:W-:Y:S02]  /*6120*/  FADD R8, R8, -R2.reuse ;  /* 0x8000000208087221 */ /* 0x100fe40000000000 */
[----:B------:R-:W-:Y:S01]  /*6130*/  FMNMX R7, R57, R7, !PT ;  /* 0x0000000739077209 */ /* 0x000fe20007800000 */
[----:B------:R-:W-:Y:S01]  /*6140*/  FADD R89, R9, -R2 ;  /* 0x8000000209597221 */ /* 0x000fe20000000000 */
[----:B------:R-:W-:-:S04]  /*6150*/  IMAD.WIDE R24, R24, 0x2, R70 ;  /* 0x0000000218187825 */ /* 0x000fc800078e0246 */
[----:B------:R-:W-:Y:S01]  /*6160*/  FMUL R9, R76, UR10 ;  /* 0x0000000a4c097c20 */ /* 0x000fe20008400000 */
[----:B------:R-:W-:Y:S02]  /*6170*/  FSEL R6, R6, -INF , !P5 ;  /* 0xff80000006067808 */ /* 0x000fe40006800000 */
[----:B------:R-:W-:Y:S01]  /*6180*/  FMNMX R7, R47, R7, !PT ;  /* 0x000000072f077209 */ /* 0x000fe20007800000 */
[--C-:B------:R-:W-:Y:S01]  /*6190*/  FADD R15, R15, -R2.reuse ;  /* 0x800000020f0f7221 */ /* 0x100fe20000000000 */
[----:B------:R-:W-:Y:S01]  /*61a0*/  FMUL R8, R8, 1.4426950216293334961 ;  /* 0x3fb8aa3b08087820 */ /* 0x000fe20000400000 */
[----:B------:R0:W2:Y:S01]  /*61b0*/  LDG.E.U16 R30, desc[UR46][R24.64] ;  /* 0x0000002e181e7981 */ /* 0x0000a2000c1e1500 */
[----:B------:R-:W-:Y:S01]  /*61c0*/  FSEL R9, R9, -INF , !P4 ;  /* 0xff80000009097808 */ /* 0x000fe20006000000 */
[--C-:B------:R-:W-:Y:S01]  /*61d0*/  FADD R97, R90, -R2.reuse ;  /* 0x800000025a617221 */ /* 0x100fe20000000000 */
[----:B------:R-:W-:Y:S01]  /*61e0*/  FMNMX R7, R6, R7, !PT ;  /* 0x0000000706077209 */ /* 0x000fe20007800000 */
[----:B------:R-:W-:Y:S01]  /*61f0*/  FMUL R15, R15, 1.4426950216293334961 ;  /* 0x3fb8aa3b0f0f7820 */ /* 0x000fe20000400000 */
[----:B------:R1:W-:Y:S01]  /*6200*/  MUFU.EX2 R90, R8 ;  /* 0x00000008005a7308 */ /* 0x0003e20000000800 */
[----:B------:R-:W-:Y:S01]  /*6210*/  FADD R98, R92, -R2 ;  /* 0x800000025c627221 */ /* 0x000fe20000000000 */
[----:B------:R-:W-:Y:S01]  /*6220*/  FMNMX R7, R9, R7, !PT ;  /* 0x0000000709077209 */ /* 0x000fe20007800000 */
[----:B0-----:R-:W-:-:S02]  /*6230*/  IMAD.U32 R24, RZ, RZ, UR6 ;  /* 0x00000006ff187e24 */ /* 0x001fc4000f8e00ff */
[----:B-1----:R-:W-:Y:S01]  /*6240*/  FADD R8, R11, -R2 ;  /* 0x800000020b087221 */ /* 0x002fe20000000000 */
[----:B------:R-:W-:Y:S01]  /*6250*/  FSEL R11, R77, -INF , !P3 ;  /* 0xff8000004d0b7808 */ /* 0x000fe20005800000 */
[----:B---3--:R-:W-:Y:S01]  /*6260*/  IMAD.WIDE R24, R24, 0x2, R68 ;  /* 0x0000000218187825 */ /* 0x008fe200078e0244 */
[----:B------:R0:W-:Y:S03]  /*6270*/  MUFU.EX2 R92, R15 ;  /* 0x0000000f005c7308 */ /* 0x0001e60000000800 */
[----:B------:R-:W-:Y:S01]  /*6280*/  FADD R87, R13, -R2 ;  /* 0x800000020d577221 */ /* 0x000fe20000000000 */
[----:B------:R-:W-:Y:S02]  /*6290*/  FSEL R13, R80, -INF , !P1 ;  /* 0xff800000500d7808 */ /* 0x000fe40004800000 */
[----:B------:R-:W-:Y:S01]  /*62a0*/  FMNMX R7, R11, R7, !PT ;  /* 0x000000070b077209 */ /* 0x000fe20007800000 */
[----:B------:R1:W3:Y:S01]  /*62b0*/  LDG.E.U16 R31, desc[UR46][R24.64] ;  /* 0x0000002e181f7981 */ /* 0x0002e2000c1e1500 */
[----:B0-----:R-:W-:-:S02]  /*62c0*/  FMUL R15, R81, UR10 ;  /* 0x0000000a510f7c20 */ /* 0x001fc40008400000 */
[----:B------:R-:W-:-:S03]  /*62d0*/  FMNMX R7, R13, R7, !PT ;  /* 0x000000070d077209 */ /* 0x000fc60007800000 */
[----:B------:R-:W-:Y:S01]  /*62e0*/  FSEL R15, R15, -INF , !P2 ;  /* 0xff8000000f0f7808 */ /* 0x000fe20005000000 */
[----:B-1----:R-:W-:Y:S01]  /*62f0*/  FMUL R25, R84, UR10 ;  /* 0x0000000a54197c20 */ /* 0x002fe20008400000 */
[----:B------:R-:W-:Y:S02]  /*6300*/  FMUL R24, R85, UR10 ;  /* 0x0000000a55187c20 */ /* 0x000fe40008400000 */
[----:B------:R-:W-:Y:S02]  /*6310*/  FMNMX R7, R15, R7, !PT ;  /* 0x000000070f077209 */ /* 0x000fe40007800000 */
[----:B------:R-:W-:Y:S02]  /*6320*/  FSEL R25, R25, -INF , !P0 ;  /* 0xff80000019197808 */ /* 0x000fe40004000000 */
[----:B------:R-:W-:Y:S02]  /*6330*/  FSEL R24, R24, -INF , !P6 ;  /* 0xff80000018187808 */ /* 0x000fe40007000000 */
[----:B------:R-:W-:Y:S01]  /*6340*/  FMNMX R7, R25, R7, !PT ;  /* 0x0000000719077209 */ /* 0x000fe20007800000 */
[----:B------:R-:W-:-:S03]  /*6350*/  FMUL R8, R8, 1.4426950216293334961 ;  /* 0x3fb8aa3b08087820 */ /* 0x000fc60000400000 */
[----:B------:R-:W-:Y:S01]  /*6360*/  FMNMX R7, R24, R7, !PT ;  /* 0x0000000718077209 */ /* 0x000fe20007800000 */
[----:B------:R0:W-:Y:S04]  /*6370*/  MUFU.EX2 R86, R8 ;  /* 0x0000000800567308 */ /* 0x0001e80000000800 */
[----:B0-----:R-:W0:Y:S01]  /*6380*/  SHFL.BFLY PT, R8, R7, 0x2, 0x1f ;  /* 0x0c401f0007087f89 */ /* 0x001e2200000e0000 */
[----:B------:R-:W-:Y:S01]  /*6390*/  FADD R82, R17, -R2 ;  /* 0x8000000211527221 */ /* 0x000fe20000000000 */
[----:B0-----:R-:W-:-:S05]  /*63a0*/  FMNMX R7, R7, R8, !PT ;  /* 0x0000000807077209 */ /* 0x001fca0007800000 */
[----:B------:R-:W0:Y:S01]  /*63b0*/  SHFL.BFLY PT, R17, R7, 0x1, 0x1f ;  /* 0x0c201f0007117f89 */ /* 0x000e2200000e0000 */
[--C-:B------:R-:W-:Y:S01]  /*63c0*/  FADD R18, R18, -R2.reuse ;  /* 0x8000000212127221 */ /* 0x100fe20000000000 */
[--C-:B------:R-:W-:Y:S01]  /*63d0*/  FADD R28, R28, -R2.reuse ;  /* 0x800000021c1c7221 */ /* 0x100fe20000000000 */
[----:B------:R-:W-:Y:S02]  /*63e0*/  FADD R21, R21, -R2 ;  /* 0x8000000215157221 */ /* 0x000fe40000000000 */
[----:B------:R-:W-:-:S04]  /*63f0*/  FMUL R18, R18, 1.4426950216293334961 ;  /* 0x3fb8aa3b12127820 */ /* 0x000fc80000400000 */
[----:B------:R1:W-:Y:S02]  /*6400*/  MUFU.EX2 R81, R18 ;  /* 0x0000001200517308 */ /* 0x0003e40000000800 */
[----:B-1----:R-:W-:Y:S01]  /*6410*/  FMUL R18, R21, 1.4426950216293334961 ;  /* 0x3fb8aa3b15127820 */ /* 0x002fe20000400000 */
[----:B0-----:R-:W-:Y:S01]  /*6420*/  FMNMX R7, R7, R17, !PT ;  /* 0x0000001107077209 */ /* 0x001fe20007800000 */
[----:B------:R-:W-:-:S04]  /*6430*/  FMUL R17, R28, 1.4426950216293334961 ;  /* 0x3fb8aa3b1c117820 */ /* 0x000fc80000400000 */
[----:B------:R-:W-:Y:S08]  /*6440*/  MUFU.EX2 R18, R18 ;  /* 0x0000001200127308 */ /* 0x000ff00000000800 */
[----:B------:R-:W0:Y:S01]  /*6450*/  MUFU.EX2 R17, R17 ;  /* 0x0000001100117308 */ /* 0x000e220000000800 */
[----:B------:R-:W-:-:S05]  /*6460*/  FMNMX R7, R7, R0, !PT ;  /* 0x0000000007077209 */ /* 0x000fca0007800000 */
[--C-:B------:R-:W-:Y:S01]  /*6470*/  FADD R77, R5, -R7.reuse ;  /* 0x80000007054d7221 */ /* 0x100fe20000000000 */
[----:B------:R-:W-:Y:S01]  /*6480*/  FADD R75, R4, -R7 ;  /* 0x80000007044b7221 */ /* 0x000fe20000000000 */
[----:B0-----:R-:W-:Y:S04]  /*6490*/  STL [R1+0x4e0], R17 ;  /* 0x0004e01101007387 */ /* 0x001fe80000100800 */
[----:B------:R-:W-:Y:S04]  /*64a0*/  STL [R1+0x33c], R2 ;  /* 0x00033c0201007387 */ /* 0x000fe80000100800 */
[----:B------:R-:W-:Y:S04]  /*64b0*/  STL [R1+0x4e4], R18 ;  /* 0x0004e41201007387 */ /* 0x000fe80000100800 */
[----:B------:R-:W4:Y:S04]  /*64c0*/  LDL.LU R5, [R1+0x52c] ;  /* 0x00052c0001057983 */ /* 0x000f280000300800 */
[----:B------:R-:W2:Y:S01]  /*64d0*/  LDL.LU R4, [R1+0x528] ;  /* 0x0005280001047983 */ /* 0x000ea20000300800 */
[--C-:B------:R-:W-:Y:S01]  /*64e0*/  FADD R107, R107, -R2.reuse ;  /* 0x800000026b6b7221 */ /* 0x100fe20000000000 */
[--C-:B------:R-:W-:Y:S01]  /*64f0*/  FADD R14, R14, -R2.reuse ;  /* 0x800000020e0e7221 */ /* 0x100fe20000000000 */
[----:B------:R-:W-:Y:S01]  /*6500*/  FADD R88, R88, -R2 ;  /* 0x8000000258587221 */ /* 0x000fe20000000000 */
[----:B------:R-:W-:Y:S01]  /*6510*/  BAR.SYNC.DEFER_BLOCKING 0x0 ;  /* 0x0000000000007b1d */ /* 0x000fe20000010000 */
[----:B------:R-:W-:-:S05]  /*6520*/  FMUL R101, R107, 1.4426950216293334961 ;  /* 0x3fb8aa3b6b657820 */ /* 0x000fca0000400000 */
[----:B------:R-:W4:Y:S01]  /*6530*/  LDL.LU R107, [R1+0x110] ;  /* 0x00011000016b7983 */ /* 0x000f220000300800 */
[----:B------:R-:W-:Y:S01]  /*6540*/  FMUL R14, R14, 1.4426950216293334961 ;  /* 0x3fb8aa3b0e0e7820 */ /* 0x000fe20000400000 */
[----:B------:R-:W-:Y:S01]  /*6550*/  FMUL R88, R88, 1.4426950216293334961 ;  /* 0x3fb8aa3b58587820 */ /* 0x000fe20000400000 */
[----:B------:R-:W-:Y:S02]  /*6560*/  FADD R26, R26, -R2 ;  /* 0x800000021a1a7221 */ /* 0x000fe40000000000 */
[----:B------:R0:W-:Y:S01]  /*6570*/  MUFU.EX2 R85, R14 ;  /* 0x0000000e00557308 */ /* 0x0001e20000000800 */
[----:B------:R-:W-:-:S07]  /*6580*/  FADD R45, R45, -R7 ;  /* 0x800000072d2d7221 */ /* 0x000fce0000000000 */
[----:B------:R1:W-:Y:S01]  /*6590*/  MUFU.EX2 R103, R88 ;  /* 0x0000005800677308 */ /* 0x0003e20000000800 */
[----:B0-----:R-:W-:Y:S01]  /*65a0*/  FMUL R14, R26, 1.4426950216293334961 ;  /* 0x3fb8aa3b1a0e7820 */ /* 0x001fe20000400000 */
[--C-:B------:R-:W-:Y:S01]  /*65b0*/  FADD R26, R47, -R7.reuse ;  /* 0x800000072f1a7221 */ /* 0x100fe20000000000 */
[--C-:B-1----:R-:W-:Y:S01]  /*65c0*/  FADD R88, R10, -R2.reuse ;  /* 0x800000020a587221 */ /* 0x102fe20000000000 */
[--C-:B------:R-:W-:Y:S01]  /*65d0*/  FADD R10, R27, -R2.reuse ;  /* 0x800000021b0a7221 */ /* 0x100fe20000000000 */
[--C-:B------:R-:W-:Y:S01]  /*65e0*/  FADD R27, R6, -R7.reuse ;  /* 0x80000007061b7221 */ /* 0x100fe20000000000 */
[----:B------:R-:W-:Y:S01]  /*65f0*/  FMUL R26, R26, 1.4426950216293334961 ;  /* 0x3fb8aa3b1a1a7820 */ /* 0x000fe20000400000 */
[--C-:B------:R-:W-:Y:S02]  /*6600*/  FADD R12, R12, -R2.reuse ;  /* 0x800000020c0c7221 */ /* 0x100fe40000000000 */
[----:B------:R-:W-:Y:S01]  /*6610*/  FMUL R27, R27, 1.4426950216293334961 ;  /* 0x3fb8aa3b1b1b7820 */ /* 0x000fe20000400000 */
[----:B------:R0:W-:Y:S01]  /*6620*/  MUFU.EX2 R6, R26 ;  /* 0x0000001a00067308 */ /* 0x0001e20000000800 */
[--C-:B------:R-:W-:Y:S01]  /*6630*/  FADD R40, R40, -R2.reuse ;  /* 0x8000000228287221 */ /* 0x100fe20000000000 */
[----:B------:R-:W-:Y:S01]  /*6640*/  FMUL R45, R45, 1.4426950216293334961 ;  /* 0x3fb8aa3b2d2d7820 */ /* 0x000fe20000400000 */
[--C-:B------:R-:W-:Y:S01]  /*6650*/  FADD R93, R93, -R2.reuse ;  /* 0x800000025d5d7221 */ /* 0x100fe20000000000 */
[--C-:B------:R-:W-:Y:S01]  /*6660*/  FADD R39, R39, -R2.reuse ;  /* 0x8000000227277221 */ /* 0x100fe20000000000 */
[--C-:B------:R-:W-:Y:S01]  /*6670*/  FADD R44, R44, -R7.reuse ;  /* 0x800000072c2c7221 */ /* 0x100fe20000000000 */
[----:B------:R-:W-:Y:S01]  /*6680*/  FADD R38, R38, -R2 ;  /* 0x8000000226267221 */ /* 0x000fe20000000000 */
[----:B0-----:R-:W-:-:S02]  /*6690*/  FADD R26, R9, -R7 ;  /* 0x80000007091a7221 */ /* 0x001fc40000000000 */
[----:B------:R0:W-:Y:S01]  /*66a0*/  MUFU.EX2 R9, R27 ;  /* 0x0000001b00097308 */ /* 0x0001e20000000800 */
[----:B------:R-:W-:Y:S01]  /*66b0*/  FMUL R12, R12, 1.4426950216293334961 ;  /* 0x3fb8aa3b0c0c7820 */ /* 0x000fe20000400000 */
[--C-:B------:R-:W-:Y:S01]  /*66c0*/  FADD R23, R23, -R2.reuse ;  /* 0x8000000217177221 */ /* 0x100fe20000000000 */
[--C-:B------:R-:W-:Y:S01]  /*66d0*/  FADD R41, R41, -R7.reuse ;  /* 0x8000000729297221 */ /* 0x100fe20000000000 */
[----:B------:R-:W-:Y:S01]  /*66e0*/  FMUL R26, R26, 1.4426950216293334961 ;  /* 0x3fb8aa3b1a1a7820 */ /* 0x000fe20000400000 */
[----:B------:R-:W-:Y:S01]  /*66f0*/  FMUL R40, R40, 1.4426950216293334961 ;  /* 0x3fb8aa3b28287820 */ /* 0x000fe20000400000 */
[----:B0-----:R-:W-:Y:S01]  /*6700*/  FADD R27, R11, -R7 ;  /* 0x800000070b1b7221 */ /* 0x001fe20000000000 */
[----:B------:R-:W-:Y:S01]  /*6710*/  FMUL R93, R93, 1.4426950216293334961 ;  /* 0x3fb8aa3b5d5d7820 */ /* 0x000fe20000400000 */
[----:B------:R-:W-:Y:S01]  /*6720*/  FMUL R39, R39, 1.4426950216293334961 ;  /* 0x3fb8aa3b27277820 */ /* 0x000fe20000400000 */
[----:B------:R-:W-:Y:S01]  /*6730*/  FMUL R38, R38, 1.4426950216293334961 ;  /* 0x3fb8aa3b26267820 */ /* 0x000fe20000400000 */
[----:B------:R-:W-:Y:S01]  /*6740*/  FMUL R27, R27, 1.4426950216293334961 ;  /* 0x3fb8aa3b1b1b7820 */ /* 0x000fe20000400000 */
[----:B------:R0:W-:Y:S01]  /*6750*/  MUFU.EX2 R84, R12 ;  /* 0x0000000c00547308 */ /* 0x0001e20000000800 */
[----:B------:R-:W-:Y:S01]  /*6760*/  FMUL R21, R44, 1.4426950216293334961 ;  /* 0x3fb8aa3b2c157820 */ /* 0x000fe20000400000 */
[--C-:B------:R-:W-:Y:S01]  /*6770*/  FADD R29, R29, -R2.reuse ;  /* 0x800000021d1d7221 */ /* 0x100fe20000000000 */
[----:B------:R-:W-:-:S05]  /*6780*/  FADD R99, R94, -R2 ;  /* 0x800000025e637221 */ /* 0x000fca0000000000 */
[----:B------:R1:W-:Y:S01]  /*6790*/  MUFU.EX2 R11, R26 ;  /* 0x0000001a000b7308 */ /* 0x0003e20000000800 */
[----:B0-----:R-:W-:Y:S01]  /*67a0*/  FMUL R12, R23, 1.4426950216293334961 ;  /* 0x3fb8aa3b170c7820 */ /* 0x001fe20000400000 */
[----:B------:R-:W-:Y:S01]  /*67b0*/  FMUL R23, R41, 1.4426950216293334961 ;  /* 0x3fb8aa3b29177820 */ /* 0x000fe20000400000 */
[----:B------:R-:W-:Y:S01]  /*67c0*/  FMUL R29, R29, 1.4426950216293334961 ;  /* 0x3fb8aa3b1d1d7820 */ /* 0x000fe20000400000 */
[----:B------:R-:W-:-:S04]  /*67d0*/  FADD R25, R25, -R7 ;  /* 0x8000000719197221 */ /* 0x000fc80000000000 */
[----:B------:R-:W-:Y:S01]  /*67e0*/  MUFU.EX2 R102, R40 ;  /* 0x0000002800667308 */ /* 0x000fe20000000800 */
[----:B-1----:R-:W-:-:S07]  /*67f0*/  FADD R26, R13, -R7 ;  /* 0x800000070d1a7221 */ /* 0x002fce0000000000 */
[----:B------:R0:W-:Y:S01]  /*6800*/  MUFU.EX2 R13, R27 ;  /* 0x0000001b000d7308 */ /* 0x0001e20000000800 */
[----:B------:R-:W-:Y:S01]  /*6810*/  FMUL R26, R26, 1.4426950216293334961 ;  /* 0x3fb8aa3b1a1a7820 */ /* 0x000fe20000400000 */
[----:B------:R-:W-:-:S06]  /*6820*/  FMUL R25, R25, 1.4426950216293334961 ;  /* 0x3fb8aa3b19197820 */ /* 0x000fcc0000400000 */
[----:B------:R-:W-:Y:S01]  /*6830*/  MUFU.EX2 R96, R93 ;  /* 0x0000005d00607308 */ /* 0x000fe20000000800 */
[----:B0-----:R-:W-:-:S07]  /*6840*/  FADD R27, R15, -R7 ;  /* 0x800000070f1b7221 */ /* 0x001fce0000000000 */
[----:B------:R-:W-:Y:S01]  /*6850*/  MUFU.EX2 R94, R39 ;  /* 0x00000027005e7308 */ /* 0x000fe20000000800 */
[----:B------:R-:W-:-:S07]  /*6860*/  FMUL R27, R27, 1.4426950216293334961 ;  /* 0x3fb8aa3b1b1b7820 */ /* 0x000fce0000400000 */
[----:B------:R-:W-:Y:S08]  /*6870*/  MUFU.EX2 R93, R38 ;  /* 0x00000026005d7308 */ /* 0x000ff00000000800 */
[----:B------:R-:W-:Y:S01]  /*6880*/  MUFU.EX2 R58, R29 ;  /* 0x0000001d003a7308 */ /* 0x000fe20000000800 */
[----:B------:R-:W-:-:S07]  /*6890*/  FADD R76, R125, -R7 ;  /* 0x800000077d4c7221 */ /* 0x000fce0000000000 */
[----:B------:R-:W-:Y:S01]  /*68a0*/  MUFU.EX2 R15, R26 ;  /* 0x0000001a000f7308 */ /* 0x000fe20000000800 */
[--C-:B------:R-:W-:Y:S01]  /*68b0*/  FADD R80, R124, -R7.reuse ;  /* 0x800000077c507221 */ /* 0x100fe20000000000 */
[--C-:B------:R-:W-:Y:S01]  /*68c0*/  FADD R73, R123, -R7.reuse ;  /* 0x800000077b497221 */ /* 0x100fe20000000000 */
[--C-:B------:R-:W-:Y:S01]  /*68d0*/  FADD R74, R122, -R7.reuse ;  /* 0x800000077a4a7221 */ /* 0x100fe20000000000 */
[--C-:B------:R-:W-:Y:S01]  /*68e0*/  FADD R71, R121, -R7.reuse ;  /* 0x8000000779477221 */ /* 0x100fe20000000000 */
[--C-:B------:R-:W-:Y:S01]  /*68f0*/  FADD R72, R120, -R7.reuse ;  /* 0x8000000778487221 */ /* 0x100fe20000000000 */
[--C-:B------:R-:W-:Y:S01]  /*6900*/  FADD R78, R65, -R7.reuse ;  /* 0x80000007414e7221 */ /* 0x100fe20000000000 */
[----:B------:R-:W-:Y:S01]  /*6910*/  FADD R65, R105, -R7 ;  /* 0x8000000769417221 */ /* 0x000fe20000000000 */
[----:B------:R-:W-:-:S04]  /*6920*/  FADD R19, R19, -R2 ;  /* 0x8000000213137221 */ /* 0x000fc80000000000 */
[----:B------:R-:W-:Y:S01]  /*6930*/  FMUL R19, R19, 1.4426950216293334961 ;  /* 0x3fb8aa3b13137820 */ /* 0x000fe20000400000 */
[----:B------:R-:W-:-:S03]  /*6940*/  FADD R68, R116, -R7 ;  /* 0x8000000774447221 */ /* 0x000fc60000000000 */
[----:B------:R0:W-:Y:S01]  /*6950*/  MUFU.EX2 R56, R19 ;  /* 0x0000001300387308 */ /* 0x0001e20000000800 */
[--C-:B------:R-:W-:Y:S01]  /*6960*/  FADD R70, R118, -R7.reuse ;  /* 0x8000000776467221 */ /* 0x100fe20000000000 */
[--C-:B------:R-:W-:Y:S01]  /*6970*/  FADD R69, R119, -R7.reuse ;  /* 0x8000000777457221 */ /* 0x100fe20000000000 */
[----:B------:R-:W-:Y:S01]  /*6980*/  FADD R24, R24, -R7 ;  /* 0x8000000718187221 */ /* 0x000fe20000000000 */
[----:B0-----:R-:W-:Y:S01]  /*6990*/  FADD R19, -R2, R67 ;  /* 0x0000004302137221 */ /* 0x001fe20000000100 */
[----:B------:R-:W-:Y:S01]  /*69a0*/  FADD R67, R117, -R7 ;  /* 0x8000000775437221 */ /* 0x000fe20000000000 */
[--C-:B------:R-:W-:Y:S01]  /*69b0*/  FADD R16, R16, -R2.reuse ;  /* 0x8000000210107221 */ /* 0x100fe20000000000 */
[--C-:B------:R-:W-:Y:S01]  /*69c0*/  FADD R22, R22, -R2.reuse ;  /* 0x8000000216167221 */ /* 0x100fe20000000000 */
[----:B------:R-:W-:Y:S01]  /*69d0*/  FADD R20, R20, -R2 ;  /* 0x8000000214147221 */ /* 0x000fe20000000000 */
[----:B--2---:R0:W-:Y:S04]  /*69e0*/  STS.U16 [R4+UR8+0x10c00], R62 ;  /* 0x010c003e04007988 */ /* 0x0041e80008000408 */
[----:B------:R1:W-:Y:S01]  /*69f0*/  STS.U16 [R4+UR8+0x12c00], R42 ;  /* 0x012c002a04007988 */ /* 0x0003e20008000408 */
[----:B0-----:R0:W-:Y:S03]  /*6a00*/  MUFU.EX2 R62, R45 ;  /* 0x0000002d003e7308 */ /* 0x0011e60000000800 */
[----:B------:R2:W-:Y:S04]  /*6a10*/  STS.U16 [R4+UR8+0x13000], R35 ;  /* 0x0130002304007988 */ /* 0x0005e80008000408 */
[----:B0-----:R-:W3:Y:S04]  /*6a20*/  LDL.LU R45, [R1+0x8] ;  /* 0x00000800012d7983 */ /* 0x001ee80000300800 */
[----:B------:R-:W3:Y:S04]  /*6a30*/  LDL.LU R44, [R1+0xc] ;  /* 0x00000c00012c7983 */ /* 0x000ee80000300800 */
[----:B-1----:R-:W3:Y:S04]  /*6a40*/  LDL.LU R42, [R1+0x18] ;  /* 0x00001800012a7983 */ /* 0x002ee80000300800 */
[----:B------:R-:W3:Y:S04]  /*6a50*/  LDL.LU R41, [R1+0x1c] ;  /* 0x00001c0001297983 */ /* 0x000ee80000300800 */
[----:B------:R-:W3:Y:S04]  /*6a60*/  LDL.LU R40, [R1+0x28] ;  /* 0x0000280001287983 */ /* 0x000ee80000300800 */
[----:B------:R-:W3:Y:S04]  /*6a70*/  LDL.LU R39, [R1+0x2c] ;  /* 0x00002c0001277983 */ /* 0x000ee80000300800 */
[----:B------:R-:W3:Y:S04]  /*6a80*/  LDL.LU R38, [R1+0x38] ;  /* 0x0000380001267983 */ /* 0x000ee80000300800 */
[----:B------:R0:W-:Y:S04]  /*6a90*/  STS.U16 [R4+UR8+0x13400], R34 ;  /* 0x0134002204007988 */ /* 0x0001e80008000408 */
[----:B--2---:R-:W2:Y:S04]  /*6aa0*/  LDL.LU R35, [R1+0x3c] ;  /* 0x00003c0001237983 */ /* 0x004ea80000300800 */
[----:B------:R1:W-:Y:S04]  /*6ab0*/  STS.U16 [R4+UR8+0x13800], R32 ;  /* 0x0138002004007988 */ /* 0x0003e80008000408 */
[----:B0-----:R-:W2:Y:S04]  /*6ac0*/  LDL.LU R34, [R1+0x48] ;  /* 0x0000480001227983 */ /* 0x001ea80000300800 */
[----:B------:R0:W-:Y:S04]  /*6ad0*/  STS.U16 [R4+UR8+0x13c00], R30 ;  /* 0x013c001e04007988 */ /* 0x0001e80008000408 */
[----:B-1----:R-:W2:Y:S04]  /*6ae0*/  LDL.LU R32, [R1+0x4c] ;  /* 0x00004c0001207983 */ /* 0x002ea80000300800 */
[----:B------:R-:W-:Y:S04]  /*6af0*/  STS.U16 [R4+UR8+0x10000], R64 ;  /* 0x0100004004007988 */ /* 0x000fe80008000408 */
[----:B0-----:R-:W2:Y:S04]  /*6b00*/  LDL.LU R30, [R1+0x58] ;  /* 0x00005800011e7983 */ /* 0x001ea80000300800 */
[----:B------:R-:W2:Y:S04]  /*6b10*/  LDL.LU R29, [R1+0x5c] ;  /* 0x00005c00011d7983 */ /* 0x000ea80000300800 */
[----:B------:R-:W-:Y:S04]  /*6b20*/  STS.U16 [R4+UR8+0x10400], R63 ;  /* 0x0104003f04007988 */ /* 0x000fe80008000408 */
[----:B------:R-:W-:Y:S04]  /*6b30*/  STS.U16 [R4+UR8+0x10800], R109 ;  /* 0x0108006d04007988 */ /* 0x000fe80008000408 */
[----:B------:R-:W-:Y:S04]  /*6b40*/  STS.U16 [R4+UR8+0x11000], R106 ;  /* 0x0110006a04007988 */ /* 0x000fe80008000408 */
[----:B------:R-:W-:Y:S04]  /*6b50*/  STS.U16 [R4+UR8+0x11400], R104 ;  /* 0x0114006804007988 */ /* 0x000fe80008000408 */
[----:B------:R-:W-:Y:S04]  /*6b60*/  STS.U16 [R4+UR8+0x11800], R60 ;  /* 0x0118003c04007988 */ /* 0x000fe80008000408 */
[----:B------:R0:W-:Y:S04]  /*6b70*/  STS.U16 [R4+UR8+0x11c00], R59 ;  /* 0x011c003b04007988 */ /* 0x0001e80008000408 */
[----:B------:R-:W-:Y:S04]  /*6b80*/  STS.U16 [R4+UR8+0x12000], R54 ;  /* 0x0120003604007988 */ /* 0x000fe80008000408 */
[----:B------:R-:W-:Y:S04]  /*6b90*/  STS.U16 [R4+UR8+0x12400], R52 ;  /* 0x0124003404007988 */ /* 0x000fe80008000408 */
[----:B------:R1:W-:Y:S01]  /*6ba0*/  STS.U16 [R4+UR8+0x12800], R43 ;  /* 0x0128002b04007988 */ /* 0x0003e20008000408 */
[----:B0-----:R-:W-:Y:S03]  /*6bb0*/  MUFU.EX2 R59, R25 ;  /* 0x00000019003b7308 */ /* 0x001fe60000000800 */
[----:B------:R-:W2:Y:S05]  /*6bc0*/  LDL.LU R28, [R1+0x68] ;  /* 0x00006800011c7983 */ /* 0x000eaa0000300800 */
[----:B-1----:R0:W-:Y:S02]  /*6bd0*/  MUFU.EX2 R4, R27 ;  /* 0x0000001b00047308 */ /* 0x0021e40000000800 */
[----:B0-----:R-:W2:Y:S04]  /*6be0*/  LDL.LU R27, [R1+0x6c] ;  /* 0x00006c00011b7983 */ /* 0x001ea80000300800 */
[----:B------:R-:W2:Y:S04]  /*6bf0*/  LDL.LU R26, [R1+0x78] ;  /* 0x00007800011a7983 */ /* 0x000ea80000300800 */
        /* <DEDUP_REMOVED lines=11> */
[----:B----4-:R0:W-:Y:S04]  /*6cb0*/  STS.U16 [R5+UR8+0x10200], R107 ;  /* 0x0102006b05007988 */ /* 0x0101e80008000408 */
[----:B------:R-:W4:Y:S04]  /*6cc0*/  LDL.LU R106, [R1+0xb8] ;  /* 0x0000b800016a7983 */ /* 0x000f280000300800 */
[----:B------:R1:W-:Y:S04]  /*6cd0*/  STS.U16 [R5+UR8+0x12200], R108 ;  /* 0x0122006c05007988 */ /* 0x0003e80008000408 */
[----:B0-----:R-:W4:Y:S04]  /*6ce0*/  LDL.LU R107, [R1+0xbc] ;  /* 0x0000bc00016b7983 */ /* 0x001f280000300800 */
[----:B------:R0:W-:Y:S04]  /*6cf0*/  STS.U16 [R5+UR8+0x11e00], R110 ;  /* 0x011e006e05007988 */ /* 0x0001e80008000408 */
[----:B-1----:R-:W4:Y:S04]  /*6d00*/  LDL.LU R108, [R1+0xc0] ;  /* 0x0000c000016c7983 */ /* 0x002f280000300800 */
[----:B------:R-:W4:Y:S04]  /*6d10*/  LDL.LU R109, [R1+0xc4] ;  /* 0x0000c400016d7983 */ /* 0x000f280000300800 */
[----:B------:R1:W-:Y:S04]  /*6d20*/  STS.U16 [R5+UR8+0x11a00], R111 ;  /* 0x011a006f05007988 */ /* 0x0003e80008000408 */
[----:B0-----:R-:W4:Y:S04]  /*6d30*/  LDL.LU R110, [R1+0xc8] ;  /* 0x0000c800016e7983 */ /* 0x001f280000300800 */
[----:B------:R0:W-:Y:S04]  /*6d40*/  STS.U16 [R5+UR8+0x11600], R112 ;  /* 0x0116007005007988 */ /* 0x0001e80008000408 */
[----:B-1----:R-:W4:Y:S04]  /*6d50*/  LDL.LU R111, [R1+0xcc] ;  /* 0x0000cc00016f7983 */ /* 0x002f280000300800 */
[----:B------:R1:W-:Y:S04]  /*6d60*/  STS.U16 [R5+UR8+0x11200], R113 ;  /* 0x0112007105007988 */ /* 0x0003e80008000408 */
[----:B0-----:R-:W4:Y:S04]  /*6d70*/  LDL.LU R112, [R1+0xd0] ;  /* 0x0000d00001707983 */ /* 0x001f280000300800 */
[----:B------:R0:W-:Y:S04]  /*6d80*/  STS.U16 [R5+UR8+0x10e00], R114 ;  /* 0x010e007205007988 */ /* 0x0001e80008000408 */
[----:B-1----:R-:W4:Y:S04]  /*6d90*/  LDL.LU R113, [R1+0xd4] ;  /* 0x0000d40001717983 */ /* 0x002f280000300800 */
[----:B------:R1:W-:Y:S04]  /*6da0*/  STS.U16 [R5+UR8+0x10a00], R115 ;  /* 0x010a007305007988 */ /* 0x0003e80008000408 */
[----:B0-----:R-:W4:Y:S04]  /*6db0*/  LDL.LU R114, [R1+0xd8] ;  /* 0x0000d80001727983 */ /* 0x001f280000300800 */
[----:B-1----:R-:W4:Y:S04]  /*6dc0*/  LDL.LU R115, [R1+0xdc] ;  /* 0x0000dc0001737983 */ /* 0x002f280000300800 */
[----:B------:R-:W4:Y:S04]  /*6dd0*/  LDL.LU R116, [R1+0xe0] ;  /* 0x0000e00001747983 */ /* 0x000f280000300800 */
[----:B------:R-:W4:Y:S04]  /*6de0*/  LDL.LU R117, [R1+0xe4] ;  /* 0x0000e40001757983 */ /* 0x000f280000300800 */
[----:B------:R-:W4:Y:S01]  /*6df0*/  LDL.LU R118, [R1+0xe8] ;  /* 0x0000e80001767983 */ /* 0x000f220000300800 */
[----:B------:R-:W-:-:S03]  /*6e00*/  FMUL R60, R24, 1.4426950216293334961 ;  /* 0x3fb8aa3b183c7820 */ /* 0x000fc60000400000 */
[----:B------:R-:W4:Y:S01]  /*6e10*/  LDL.LU R119, [R1+0xec] ;  /* 0x0000ec0001777983 */ /* 0x000f220000300800 */
[----:B------:R-:W-:-:S03]  /*6e20*/  FADD R24, -R7, R0 ;  /* 0x0000000007187221 */ /* 0x000fc60000000100 */
[----:B------:R0:W-:Y:S04]  /*6e30*/  STS.U16 [R5+UR8+0x10600], R3 ;  /* 0x0106000305007988 */ /* 0x0001e80008000408 */
[----:B------:R-:W4:Y:S04]  /*6e40*/  LDL.LU R43, [R1+0xf0] ;  /* 0x0000f000012b7983 */ /* 0x000f280000300800 */
[----:B0-----:R-:W4:Y:S04]  /*6e50*/  LDL.LU R3, [R1+0xf4] ;  /* 0x0000f40001037983 */ /* 0x001f280000300800 */
[----:B------:R-:W4:Y:S04]  /*6e60*/  LDL.LU R2, [R1+0xf8] ;  /* 0x0000f80001027983 */ /* 0x000f280000300800 */
[----:B------:R-:W4:Y:S01]  /*6e70*/  LDL.LU R0, [R1+0xfc] ;  /* 0x0000fc0001007983 */ /* 0x000f220000300800 */
[----:B------:R-:W-:-:S06]  /*6e80*/  FMUL R19, R19, 1.4426950216293334961 ;  /* 0x3fb8aa3b13137820 */ /* 0x000fcc0000400000 */
[----:B------:R-:W3:Y:S01]  /*6e90*/  MUFU.EX2 R19, R19 ;  /* 0x0000001300137308 */ /* 0x000ee20000000800 */
[----:B------:R-:W-:Y:S01]  /*6ea0*/  FMUL R16, R16, 1.4426950216293334961 ;  /* 0x3fb8aa3b10107820 */ /* 0x000fe20000400000 */
[----:B------:R-:W-:Y:S01]  /*6eb0*/  FMUL R8, R22, 1.4426950216293334961 ;  /* 0x3fb8aa3b16087820 */ /* 0x000fe20000400000 */
[--C-:B------:R-:W-:Y:S01]  /*6ec0*/  FADD R79, R66, -R7.reuse ;  /* 0x80000007424f7221 */ /* 0x100fe20000000000 */
[--C-:B------:R-:W-:Y:S01]  /*6ed0*/  FADD R66, R51, -R7.reuse ;  /* 0x8000000733427221 */ /* 0x100fe20000000000 */
[--C-:B------:R-:W-:Y:S01]  /*6ee0*/  FADD R46, R46, -R7.reuse ;  /* 0x800000072e2e7221 */ /* 0x100fe20000000000 */
[--C-:B------:R-:W-:Y:S02]  /*6ef0*/  FADD R63, R50, -R7.reuse ;  /* 0x80000007323f7221 */ /* 0x100fe40000000000 */
[----:B------:R0:W-:Y:S01]  /*6f00*/  MUFU.EX2 R83, R16 ;  /* 0x0000001000537308 */ /* 0x0001e20000000800 */
[--C-:B------:R-:W-:Y:S01]  /*6f10*/  FADD R22, R48, -R7.reuse ;  /* 0x8000000730167221 */ /* 0x100fe20000000000 */
[--C-:B------:R-:W-:Y:S01]  /*6f20*/  FADD R57, R57, -R7.reuse ;  /* 0x8000000739397221 */ /* 0x100fe20000000000 */
[----:B------:R1:W-:Y:S01]  /*6f30*/  STL [R1+0x340], R7 ;  /* 0x0003400701007387 */ /* 0x0003e20000100800 */
[----:B0-----:R-:W-:Y:S01]  /*6f40*/  FMUL R16, R20, 1.4426950216293334961 ;  /* 0x3fb8aa3b14107820 */ /* 0x001fe20000400000 */
[-C--:B---3--:R-:W-:Y:S01]  /*6f50*/  FMUL R45, R45, R19.reuse ;  /* 0x000000132d2d7220 */ /* 0x088fe20000400000 */
[----:B------:R-:W-:Y:S01]  /*6f60*/  FADD R20, R49, -R7 ;  /* 0x8000000731147221 */ /* 0x000fe20000000000 */
[----:B------:R-:W-:Y:S01]  /*6f70*/  STS.U16 [R5+UR8+0x12600], R61 ;  /* 0x0126003d05007988 */ /* 0x000fe20008000408 */
[----:B------:R-:W-:-:S03]  /*6f80*/  FMUL R44, R44, R19 ;  /* 0x000000132c2c7220 */ /* 0x000fc60000400000 */
[----:B-1----:R-:W3:Y:S01]  /*6f90*/  LDL.LU R7, [R1+0x94] ;  /* 0x0000940001077983 */ /* 0x002ee20000300800 */
[----:B------:R-:W-:-:S03]  /*6fa0*/  FMUL R42, R42, R19 ;  /* 0x000000132a2a7220 */ /* 0x000fc60000400000 */
[----:B------:R-:W-:Y:S01]  /*6fb0*/  STS.U16 [R5+UR8+0x12a00], R55 ;  /* 0x012a003705007988 */ /* 0x000fe20008000408 */
[----:B------:R-:W-:-:S03]  /*6fc0*/  FMUL R41, R41, R19 ;  /* 0x0000001329297220 */ /* 0x000fc60000400000 */
[----:B------:R-:W-:Y:S01]  /*6fd0*/  STS.U16 [R5+UR8+0x12e00], R53 ;  /* 0x012e003505007988 */ /* 0x000fe20008000408 */
[----:B------:R-:W-:-:S03]  /*6fe0*/  FMUL R40, R40, R19 ;  /* 0x0000001328287220 */ /* 0x000fc60000400000 */
[----:B------:R-:W-:Y:S01]  /*6ff0*/  STS.U16 [R5+UR8+0x13200], R37 ;  /* 0x0132002505007988 */ /* 0x000fe20008000408 */
[----:B------:R-:W-:-:S03]  /*7000*/  FMUL R39, R39, R19 ;  /* 0x0000001327277220 */ /* 0x000fc60000400000 */
[----:B------:R-:W-:Y:S04]  /*7010*/  STS.U16 [R5+UR8+0x13600], R36 ;  /* 0x0136002405007988 */ /* 0x000fe80008000408 */
[----:B------:R-:W-:Y:S01]  /*7020*/  STS.U16 [R5+UR8+0x13a00], R33 ;  /* 0x013a002105007988 */ /* 0x000fe20008000408 */
[----:B------:R-:W-:-:S03]  /*7030*/  FMUL R38, R38, R19 ;  /* 0x0000001326267220 */ /* 0x000fc60000400000 */
[----:B------:R-:W-:Y:S04]  /*7040*/  STS.U16 [R5+UR8+0x13e00], R31 ;  /* 0x013e001f05007988 */ /* 0x000fe80008000408 */
[----:B------:R0:W-:Y:S01]  /*7050*/  STL [R1+0x344], R5 ;  /* 0x0003440501007387 */ /* 0x0001e20000100800 */
[-C--:B--2---:R-:W-:Y:S01]  /*7060*/  FMUL R35, R35, R19.reuse ;  /* 0x0000001323237220 */ /* 0x084fe20000400000 */
[----:B------:R-:W-:Y:S01]  /*7070*/  FMUL R24, R24, 1.4426950216293334961 ;  /* 0x3fb8aa3b18187820 */ /* 0x000fe20000400000 */
[-C--:B------:R-:W-:Y:S01]  /*7080*/  FMUL R34, R34, R19.reuse ;  /* 0x0000001322227220 */ /* 0x080fe20000400000 */
[-C--:B------:R-:W-:Y:S01]  /*7090*/  FMUL R32, R32, R19.reuse ;  /* 0x0000001320207220 */ /* 0x080fe20000400000 */
[----:B0-----:R-:W2:Y:S04]  /*70a0*/  LDL.LU R5, [R1+0x90] ;  /* 0x0000900001057983 */ /* 0x001ea80000300800 */
[----:B------:R-:W-:Y:S04]  /*70b0*/  STL [R1+0x8], R45 ;  /* 0x0000082d01007387 */ /* 0x000fe80000100800 */
[----:B------:R-:W-:Y:S01]  /*70c0*/  STL [R1+0xc], R44 ;  /* 0x00000c2c01007387 */ /* 0x000fe20000100800 */
[----:B------:R-:W-:-:S03]  /*70d0*/  FMUL R30, R30, R19 ;  /* 0x000000131e1e7220 */ /* 0x000fc60000400000 */
[----:B------:R-:W-:Y:S01]  /*70e0*/  STL [R1+0x18], R42 ;  /* 0x0000182a01007387 */ /* 0x000fe20000100800 */
[----:B------:R-:W-:-:S03]  /*70f0*/  FMUL R29, R29, R19 ;  /* 0x000000131d1d7220 */ /* 0x000fc60000400000 */
[----:B------:R-:W-:Y:S04]  /*7100*/  STL [R1+0x1c], R41 ;  /* 0x00001c2901007387 */ /* 0x000fe80000100800 */
[----:B------:R-:W-:Y:S04]  /*7110*/  STL [R1+0x28], R40 ;  /* 0x0000282801007387 */ /* 0x000fe80000100800 */
[----:B------:R-:W-:Y:S04]  /*7120*/  STL [R1+0x2c], R39 ;  /* 0x00002c2701007387 */ /* 0x000fe80000100800 */
[----:B------:R-:W-:Y:S04]  /*7130*/  STL [R1+0x38], R38 ;  /* 0x0000382601007387 */ /* 0x000fe80000100800 */
[----:B------:R-:W-:Y:S04]  /*7140*/  STL [R1+0x3c], R35 ;  /* 0x00003c2301007387 */ /* 0x000fe80000100800 */
[----:B------:R-:W-:Y:S01]  /*7150*/  STL [R1+0x48], R34 ;  /* 0x0000482201007387 */ /* 0x000fe20000100800 */
[----:B------:R0:W1:Y:S03]  /*7160*/  MUFU.EX2 R61, R24 ;  /* 0x00000018003d7308 */ /* 0x0000660000000800 */
[----:B------:R-:W-:Y:S04]  /*7170*/  STL [R1+0x4c], R32 ;  /* 0x00004c2001007387 */ /* 0x000fe80000100800 */
[----:B------:R-:W-:Y:S01]  /*7180*/  STL [R1+0x58], R30 ;  /* 0x0000581e01007387 */ /* 0x000fe20000100800 */
[----:B------:R-:W-:-:S03]  /*7190*/  FMUL R28, R28, R19 ;  /* 0x000000131c1c7220 */ /* 0x000fc60000400000 */
[----:B------:R-:W-:Y:S04]  /*71a0*/  STL [R1+0x5c], R29 ;  /* 0x00005c1d01007387 */ /* 0x000fe80000100800 */
[----:B------:R-:W-:Y:S04]  /*71b0*/  STL [R1+0x68], R28 ;  /* 0x0000681c01007387 */ /* 0x000fe80000100800 */
[----:B0-----:R-:W1:Y:S01]  /*71c0*/  LDL.LU R24, [R1] ;  /* 0x0000000001187983 */ /* 0x001e620000300800 */
[-C--:B------:R-:W-:Y:S01]  /*71d0*/  FMUL R27, R27, R19.reuse ;  /* 0x000000131b1b7220 */ /* 0x080fe20000400000 */
[----:B------:R-:W-:-:S04]  /*71e0*/  FMUL R26, R26, R19 ;  /* 0x000000131a1a7220 */ /* 0x000fc80000400000 */
[----:B------:R-:W-:Y:S01]  /*71f0*/  STL [R1+0x6c], R27 ;  /* 0x00006c1b01007387 */ /* 0x000fe20000100800 */
[-C--:B------:R-:W-:Y:S01]  /*7200*/  FMUL R25, R25, R19.reuse ;  /* 0x0000001319197220 */ /* 0x080fe20000400000 */
[-C--:B------:R-:W-:Y:S02]  /*7210*/  FMUL R18, R18, R19.reuse ;  /* 0x0000001312127220 */ /* 0x080fe40000400000 */
[----:B------:R-:W-:Y:S01]  /*7220*/  STL [R1+0x78], R26 ;  /* 0x0000781a01007387 */ /* 0x000fe20000100800 */
[----:B------:R-:W-:-:S03]  /*7230*/  FMUL R17, R17, R19 ;  /* 0x0000001311117220 */ /* 0x000fc60000400000 */
[----:B------:R0:W-:Y:S01]  /*7240*/  STL [R1+0x4f4], R18 ;  /* 0x0004f41201007387 */ /* 0x0001e20000100800 */
[----:B------:R-:W-:-:S03]  /*7250*/  FMUL R125, R125, R19 ;  /* 0x000000137d7d7220 */ /* 0x000fc60000400000 */
[----:B------:R-:W-:Y:S01]  /*7260*/  STL [R1+0x7c], R25 ;  /* 0x00007c1901007387 */ /* 0x000fe20000100800 */
[-C--:B------:R-:W-:Y:S01]  /*7270*/  FMUL R124, R124, R19.reuse ;  /* 0x000000137c7c7220 */ /* 0x080fe20000400000 */
[-C--:B------:R-:W-:Y:S02]  /*7280*/  FMUL R121, R121, R19.reuse ;  /* 0x0000001379797220 */ /* 0x080fe40000400000 */
[----:B0-----:R-:W3:Y:S04]  /*7290*/  LDL.LU R18, [R1+0x64] ;  /* 0x0000640001127983 */ /* 0x001ee80000300800 */
[----:B------:R0:W-:Y:S01]  /*72a0*/  STL [R1+0x4f0], R17 ;  /* 0x0004f01101007387 */ /* 0x0001e20000100800 */
[-C--:B------:R-:W-:Y:S01]  /*72b0*/  FMUL R120, R120, R19.reuse ;  /* 0x0000001378787220 */ /* 0x080fe20000400000 */
[----:B----4-:R-:W-:-:S02]  /*72c0*/  FMUL R106, R106, R19 ;  /* 0x000000136a6a7220 */ /* 0x010fc40000400000 */
[----:B0-----:R-:W4:Y:S04]  /*72d0*/  LDL.LU R17, [R1+0x70] ;  /* 0x0000700001117983 */ /* 0x001f280000300800 */
[----:B------:R0:W-:Y:S01]  /*72e0*/  STL [R1+0x4ec], R125 ;  /* 0x0004ec7d01007387 */ /* 0x0001e20000100800 */
[-C--:B------:R-:W-:Y:S01]  /*72f0*/  FMUL R107, R107, R19.reuse ;  /* 0x000000136b6b7220 */ /* 0x080fe20000400000 */
[-C--:B------:R-:W-:Y:S02]  /*7300*/  FMUL R110, R110, R19.reuse ;  /* 0x000000136e6e7220 */ /* 0x080fe40000400000 */
[----:B0-----:R-:W2:Y:S04]  /*7310*/  LDL.LU R125, [R1+0x74] ;  /* 0x00007400017d7983 */ /* 0x001ea80000300800 */
[----:B------:R0:W-:Y:S01]  /*7320*/  STL [R1+0x4f8], R124 ;  /* 0x0004f87c01007387 */ /* 0x0001e20000100800 */
[-C--:B------:R-:W-:Y:S01]  /*7330*/  FMUL R111, R111, R19.reuse ;  /* 0x000000136f6f7220 */ /* 0x080fe20000400000 */
[----:B------:R-:W-:-:S02]  /*7340*/  FMUL R114, R114, R19 ;  /* 0x0000001372727220 */ /* 0x000fc40000400000 */
[----:B0-----:R-:W3:Y:S04]  /*7350*/  LDL.LU R124, [R1+0x60] ;  /* 0x00006000017c7983 */ /* 0x001ee80000300800 */
[----:B------:R0:W-:Y:S01]  /*7360*/  STL [R1+0x4e8], R121 ;  /* 0x0004e87901007387 */ /* 0x0001e20000100800 */
[-C--:B------:R-:W-:Y:S01]  /*7370*/  FMUL R115, R115, R19.reuse ;  /* 0x0000001373737220 */ /* 0x080fe20000400000 */
[-C--:B------:R-:W-:Y:S02]  /*7380*/  FMUL R118, R118, R19.reuse ;  /* 0x0000001376767220 */ /* 0x080fe40000400000 */
[----:B0-----:R-:W2:Y:S04]  /*7390*/  LDL.LU R121, [R1+0x80] ;  /* 0x0000800001797983 */ /* 0x001ea80000300800 */
[----:B------:R0:W-:Y:S01]  /*73a0*/  STL [R1+0x4fc], R120 ;  /* 0x0004fc7801007387 */ /* 0x0001e20000100800 */
[-C--:B------:R-:W-:Y:S01]  /*73b0*/  FMUL R119, R119, R19.reuse ;  /* 0x0000001377777220 */ /* 0x080fe20000400000 */
[----:B------:R-:W-:-:S02]  /*73c0*/  FMUL R2, R2, R19 ;  /* 0x0000001302027220 */ /* 0x000fc40000400000 */
[----:B0-----:R-:W4:Y:S04]  /*73d0*/  LDL.LU R120, [R1+0x54] ;  /* 0x0000540001787983 */ /* 0x001f280000300800 */
[----:B------:R0:W-:Y:S01]  /*73e0*/  STL [R1+0x500], R106 ;  /* 0x0005006a01007387 */ /* 0x0001e20000100800 */
[----:B------:R-:W-:Y:S01]  /*73f0*/  FMUL R0, R0, R19 ;  /* 0x0000001300007220 */ /* 0x000fe20000400000 */
[----:B------:R-:W-:Y:S01]  /*7400*/  FMUL R98, R98, 1.4426950216293334961 ;  /* 0x3fb8aa3b62627820 */ /* 0x000fe20000400000 */
[----:B------:R-:W-:Y:S01]  /*7410*/  FMUL R75, R75, 1.4426950216293334961 ;  /* 0x3fb8aa3b4b4b7820 */ /* 0x000fe20000400000 */
[----:B------:R-:W-:Y:S01]  /*7420*/  FMUL R10, R10, 1.4426950216293334961 ;  /* 0x3fb8aa3b0a0a7820 */ /* 0x000fe20000400000 */
[----:B------:R-:W-:Y:S01]  /*7430*/  MUFU.EX2 R8, R8 ;  /* 0x0000000800087308 */ /* 0x000fe20000000800 */
[----:B------:R-:W-:Y:S01]  /*7440*/  FMUL R100, R100, 1.4426950216293334961 ;  /* 0x3fb8aa3b64647820 */ /* 0x000fe20000400000 */
[----:B------:R-:W-:Y:S01]  /*7450*/  FMUL R99, R99, 1.4426950216293334961 ;  /* 0x3fb8aa3b63637820 */ /* 0x000fe20000400000 */
[----:B------:R-:W-:-:S05]  /*7460*/  FMUL R97, R97, 1.4426950216293334961 ;  /* 0x3fb8aa3b61617820 */ /* 0x000fca0000400000 */
[----:B------:R-:W-:Y:S01]  /*7470*/  MUFU.EX2 R12, R12 ;  /* 0x0000000c000c7308 */ /* 0x000fe20000000800 */
[----:B0-----:R-:W3:Y:S04]  /*7480*/  LDL.LU R106, [R1+0x50] ;  /* 0x00005000016a7983 */ /* 0x001ee80000300800 */
[----:B------:R0:W-:Y:S01]  /*7490*/  STL [R1+0x504], R107 ;  /* 0x0005046b01007387 */ /* 0x0001e20000100800 */
[----:B------:R-:W-:Y:S01]  /*74a0*/  FMUL R89, R89, 1.4426950216293334961 ;  /* 0x3fb8aa3b59597820 */ /* 0x000fe20000400000 */
[----:B------:R-:W-:Y:S01]  /*74b0*/  FMUL R88, R88, 1.4426950216293334961 ;  /* 0x3fb8aa3b58587820 */ /* 0x000fe20000400000 */
[----:B------:R-:W-:Y:S01]  /*74c0*/  MUFU.EX2 R101, R101 ;  /* 0x0000006500657308 */ /* 0x000fe20000000800 */
[----:B------:R-:W-:Y:S01]  /*74d0*/  FMUL R87, R87, 1.4426950216293334961 ;  /* 0x3fb8aa3b57577820 */ /* 0x000fe20000400000 */
[----:B------:R-:W-:Y:S01]  /*74e0*/  FMUL R82, R82, 1.4426950216293334961 ;  /* 0x3fb8aa3b52527820 */ /* 0x000fe20000400000 */
[----:B------:R-:W-:Y:S01]  /*74f0*/  FMUL R80, R80, 1.4426950216293334961 ;  /* 0x3fb8aa3b50507820 */ /* 0x000fe20000400000 */
[----:B------:R-:W-:Y:S01]  /*7500*/  FMUL R79, R79, 1.4426950216293334961 ;  /* 0x3fb8aa3b4f4f7820 */ /* 0x000fe20000400000 */
[----:B------:R-:W-:Y:S01]  /*7510*/  FMUL R78, R78, 1.4426950216293334961 ;  /* 0x3fb8aa3b4e4e7820 */ /* 0x000fe20000400000 */
[----:B------:R-:W-:Y:S01]  /*7520*/  FMUL R77, R77, 1.4426950216293334961 ;  /* 0x3fb8aa3b4d4d7820 */ /* 0x000fe20000400000 */
[----:B0-----:R-:W2:Y:S04]  /*7530*/  LDL.LU R107, [R1+0x44] ;  /* 0x00004400016b7983 */ /* 0x001ea80000300800 */
[----:B------:R0:W-:Y:S01]  /*7540*/  STL [R1+0x508], R110 ;  /* 0x0005086e01007387 */ /* 0x0001e20000100800 */
[----:B------:R-:W-:Y:S01]  /*7550*/  FMUL R76, R76, 1.4426950216293334961 ;  /* 0x3fb8aa3b4c4c7820 */ /* 0x000fe20000400000 */
        /* <DEDUP_REMOVED lines=8> */
[----:B0-----:R-:W4:Y:S04]  /*75e0*/  LDL.LU R110, [R1+0x40] ;  /* 0x00004000016e7983 */ /* 0x001f280000300800 */
[----:B------:R0:W-:Y:S01]  /*75f0*/  STL [R1+0x50c], R111 ;  /* 0x00050c6f01007387 */ /* 0x0001e20000100800 */
[----:B------:R-:W-:Y:S01]  /*7600*/  FMUL R66, R66, 1.4426950216293334961 ;  /* 0x3fb8aa3b42427820 */ /* 0x000fe20000400000 */
[----:B------:R-:W-:Y:S01]  /*7610*/  FMUL R65, R65, 1.4426950216293334961 ;  /* 0x3fb8aa3b41417820 */ /* 0x000fe20000400000 */
[----:B------:R-:W-:Y:S01]  /*7620*/  FMUL R63, R63, 1.4426950216293334961 ;  /* 0x3fb8aa3b3f3f7820 */ /* 0x000fe20000400000 */
[----:B------:R-:W-:Y:S01]  /*7630*/  FMUL R46, R46, 1.4426950216293334961 ;  /* 0x3fb8aa3b2e2e7820 */ /* 0x000fe20000400000 */
[----:B------:R-:W-:Y:S01]  /*7640*/  FMUL R20, R20, 1.4426950216293334961 ;  /* 0x3fb8aa3b14147820 */ /* 0x000fe20000400000 */
[----:B------:R-:W-:Y:S01]  /*7650*/  MUFU.EX2 R60, R60 ;  /* 0x0000003c003c7308 */ /* 0x000fe20000000800 */
[----:B------:R-:W-:Y:S01]  /*7660*/  F2FP.F16.F32.PACK_AB R31, R84, R85 ;  /* 0x00000055541f723e */ /* 0x000fe200000000ff */
[----:B------:R0:W-:Y:S06]  /*7670*/  MEMBAR.ALL.CTA ;  /* 0x0000000000007992 */ /* 0x0001ec0000008000 */
[----:B0-----:R-:W0:Y:S04]  /*7680*/  FENCE.VIEW.ASYNC.S ;  /* 0x00000000000073c6 */ /* 0x001e280000000000 */
[----:B------:R-:W3:Y:S04]  /*7690*/  LDL.LU R111, [R1+0x34] ;  /* 0x00003400016f7983 */ /* 0x000ee80000300800 */
[----:B------:R0:W-:Y:S04]  /*76a0*/  STL [R1+0x510], R114 ;  /* 0x0005107201007387 */ /* 0x0001e80000100800 */
[----:B0-----:R-:W2:Y:S04]  /*76b0*/  LDL.LU R114, [R1+0x30] ;  /* 0x0000300001727983 */ /* 0x001ea80000300800 */
[----:B------:R0:W-:Y:S04]  /*76c0*/  STL [R1+0x514], R115 ;  /* 0x0005147301007387 */ /* 0x0001e80000100800 */
[----:B0-----:R-:W4:Y:S04]  /*76d0*/  LDL.LU R115, [R1+0x24] ;  /* 0x0000240001737983 */ /* 0x001f280000300800 */
[----:B------:R0:W-:Y:S04]  /*76e0*/  STL [R1+0x518], R118 ;  /* 0x0005187601007387 */ /* 0x0001e80000100800 */
[----:B0-----:R-:W3:Y:S04]  /*76f0*/  LDL.LU R118, [R1+0x20] ;  /* 0x0000200001767983 */ /* 0x001ee80000300800 */
[----:B------:R0:W-:Y:S04]  /*7700*/  STL [R1+0x51c], R119 ;  /* 0x00051c7701007387 */ /* 0x0001e80000100800 */
[----:B0-----:R-:W3:Y:S04]  /*7710*/  LDL.LU R119, [R1+0x14] ;  /* 0x0000140001777983 */ /* 0x001ee80000300800 */
[----:B------:R0:W-:Y:S04]  /*7720*/  STL [R1+0x520], R2 ;  /* 0x0005200201007387 */ /* 0x0001e80000100800 */
[----:B0-----:R-:W3:Y:S04]  /*7730*/  LDL.LU R2, [R1+0x10] ;  /* 0x0000100001027983 */ /* 0x001ee80000300800 */
[----:B------:R0:W-:Y:S04]  /*7740*/  STL [R1+0x524], R0 ;  /* 0x0005240001007387 */ /* 0x0001e80000100800 */
[----:B0-----:R-:W3:Y:S04]  /*7750*/  LDL.LU R0, [R1+0x4] ;  /* 0x0000040001007983 */ /* 0x001ee80000300800 */
[----:B------:R0:W-:Y:S04]  /*7760*/  STL [R1+0x348], R19 ;  /* 0x0003481301007387 */ /* 0x0001e80000100800 */
[----:B0-----:R-:W3:Y:S01]  /*7770*/  LDL.LU R19, [R1+0x84] ;  /* 0x0000840001137983 */ /* 0x001ee20000300800 */
[----:B------:R-:W0:Y:S08]  /*7780*/  MUFU.EX2 R98, R98 ;  /* 0x0000006200627308 */ /* 0x000e300000000800 */
[----:B------:R-:W0:Y:S01]  /*7790*/  MUFU.EX2 R75, R75 ;  /* 0x0000004b004b7308 */ /* 0x000e220000000800 */
[----:B-1----:R-:W-:-:S07]  /*77a0*/  FMUL R24, R24, R61 ;  /* 0x0000003d18187220 */ /* 0x002fce0000400000 */
[----:B------:R-:W1:Y:S01]  /*77b0*/  MUFU.EX2 R10, R10 ;  /* 0x0000000a000a7308 */ /* 0x000e620000000800 */
[----:B------:R-:W-:Y:S04]  /*77c0*/  STL [R1], R24 ;  /* 0x0000001801007387 */ /* 0x000fe80000100800 */
[----:B------:R-:W-:Y:S03]  /*77d0*/  STL [R1+0x370], R61 ;  /* 0x0003703d01007387 */ /* 0x000fe60000100800 */
[----:B------:R-:W1:Y:S01]  /*77e0*/  MUFU.EX2 R100, R100 ;  /* 0x0000006400647308 */ /* 0x000e620000000800 */
[----:B------:R-:W-:Y:S07]  /*77f0*/  STL [R1+0x37c], R96 ;  /* 0x00037c6001007387 */ /* 0x000fee0000100800 */
[----:B------:R-:W1:Y:S01]  /*7800*/  MUFU.EX2 R99, R99 ;  /* 0x0000006300637308 */ /* 0x000e620000000800 */
[----:B0-----:R-:W-:Y:S01]  /*7810*/  STL [R1+0x378], R98 ;  /* 0x0003786201007387 */ /* 0x001fe20000100800 */
[----:B------:R-:W-:-:S06]  /*7820*/  F2FP.F16.F32.PACK_AB R40, R4, R15 ;  /* 0x0000000f0428723e */ /* 0x000fcc00000000ff */
[----:B------:R-:W0:Y:S01]  /*7830*/  MUFU.EX2 R97, R97 ;  /* 0x0000006100617308 */ /* 0x000e220000000800 */
[----:B------:R-:W-:Y:S04]  /*7840*/  STL [R1+0x374], R75 ;  /* 0x0003744b01007387 */ /* 0x000fe80000100800 */
[----:B------:R-:W-:Y:S03]  /*7850*/  STL [R1+0x34c], R9 ;  /* 0x00034c0901007387 */ /* 0x000fe60000100800 */
[----:B------:R-:W-:Y:S01]  /*7860*/  MUFU.EX2 R89, R89 ;  /* 0x0000005900597308 */ /* 0x000fe20000000800 */
[----:B------:R-:W-:Y:S04]  /*7870*/  STL [R1+0x350], R8 ;  /* 0x0003500801007387 */ /* 0x000fe80000100800 */
[----:B------:R-:W-:Y:S03]  /*7880*/  STL [R1+0x358], R11 ;  /* 0x0003580b01007387 */ /* 0x000fe60000100800 */
[----:B------:R-:W0:Y:S01]  /*7890*/  MUFU.EX2 R88, R88 ;  /* 0x0000005800587308 */ /* 0x000e220000000800 */
[----:B------:R-:W-:Y:S07]  /*78a0*/  STL [R1+0x354], R13 ;  /* 0x0003540d01007387 */ /* 0x000fee0000100800 */
[----:B------:R-:W0:Y:S01]  /*78b0*/  MUFU.EX2 R87, R87 ;  /* 0x0000005700577308 */ /* 0x000e220000000800 */
[----:B-1----:R-:W-:Y:S04]  /*78c0*/  STL [R1+0x360], R10 ;  /* 0x0003600a01007387 */ /* 0x002fe80000100800 */
[----:B------:R-:W-:Y:S03]  /*78d0*/  STL [R1+0x35c], R12 ;  /* 0x00035c0c01007387 */ /* 0x000fe60000100800 */
[----:B------:R-:W1:Y:S01]  /*78e0*/  MUFU.EX2 R82, R82 ;  /* 0x0000005200527308 */ /* 0x000e620000000800 */
[----:B------:R-:W-:Y:S07]  /*78f0*/  STL [R1+0x36c], R40 ;  /* 0x00036c2801007387 */ /* 0x000fee0000100800 */
[----:B------:R-:W1:Y:S01]  /*7900*/  MUFU.EX2 R80, R80 ;  /* 0x0000005000507308 */ /* 0x000e620000000800 */
[----:B------:R-:W-:Y:S07]  /*7910*/  STL [R1+0x368], R15 ;  /* 0x0003680f01007387 */ /* 0x000fee0000100800 */
[----:B------:R-:W-:Y:S01]  /*7920*/  MUFU.EX2 R79, R79 ;  /* 0x0000004f004f7308 */ /* 0x000fe20000000800 */
[----:B------:R-:W-:Y:S07]  /*7930*/  STL [R1+0x364], R4 ;  /* 0x0003640401007387 */ /* 0x000fee0000100800 */
[----:B------:R-:W1:Y:S01]  /*7940*/  MUFU.EX2 R78, R78 ;  /* 0x0000004e004e7308 */ /* 0x000e620000000800 */
[----:B------:R-:W-:Y:S07]  /*7950*/  STL.64 [R1+0x4d8], R102 ;  /* 0x0004d86601007387 */ /* 0x000fee0000100a00 */
[----:B------:R-:W-:Y:S01]  /*7960*/  MUFU.EX2 R77, R77 ;  /* 0x0000004d004d7308 */ /* 0x000fe20000000800 */
[----:B------:R-:W-:Y:S07]  /*7970*/  STL.64 [R1+0x4d0], R100 ;  /* 0x0004d06401007387 */ /* 0x000fee0000100a00 */
[----:B------:R-:W1:Y:S01]  /*7980*/  MUFU.EX2 R76, R76 ;  /* 0x0000004c004c7308 */ /* 0x000e620000000800 */
[----:B------:R-:W-:Y:S07]  /*7990*/  STL [R1+0x4cc], R99 ;  /* 0x0004cc6301007387 */ /* 0x000fee0000100800 */
[----:B------:R-:W1:Y:S01]  /*79a0*/  MUFU.EX2 R74, R74 ;  /* 0x0000004a004a7308 */ /* 0x000e620000000800 */
[----:B0-----:R-:W-:Y:S07]  /*79b0*/  STL [R1+0x4c8], R97 ;  /* 0x0004c86101007387 */ /* 0x001fee0000100800 */
[----:B------:R-:W-:Y:S01]  /*79c0*/  MUFU.EX2 R73, R73 ;  /* 0x0000004900497308 */ /* 0x000fe20000000800 */
[----:B------:R-:W-:Y:S07]  /*79d0*/  STL.64 [R1+0x4c0], R94 ;  /* 0x0004c05e01007387 */ /* 0x000fee0000100a00 */
[----:B------:R-:W0:Y:S01]  /*79e0*/  MUFU.EX2 R72, R72 ;  /* 0x0000004800487308 */ /* 0x000e220000000800 */
[----:B------:R-:W-:Y:S07]  /*79f0*/  STL.64 [R1+0x4b8], R92 ;  /* 0x0004b85c01007387 */ /* 0x000fee0000100a00 */
[----:B------:R-:W-:Y:S01]  /*7a00*/  MUFU.EX2 R71, R71 ;  /* 0x0000004700477308 */ /* 0x000fe20000000800 */
[----:B------:R-:W-:Y:S07]  /*7a10*/  STL.64 [R1+0x4b0], R90 ;  /* 0x0004b05a01007387 */ /* 0x000fee0000100a00 */
[----:B------:R-:W0:Y:S01]  /*7a20*/  MUFU.EX2 R70, R70 ;  /* 0x0000004600467308 */ /* 0x000e220000000800 */
[----:B------:R-:W-:Y:S07]  /*7a30*/  STL.64 [R1+0x4a8], R88 ;  /* 0x0004a85801007387 */ /* 0x000fee0000100a00 */
[----:B------:R-:W-:Y:S08]  /*7a40*/  MUFU.EX2 R69, R69 ;  /* 0x0000004500457308 */ /* 0x000ff00000000800 */
[----:B------:R-:W0:Y:S01]  /*7a50*/  MUFU.EX2 R68, R68 ;  /* 0x0000004400447308 */ /* 0x000e220000000800 */
[----:B------:R-:W-:Y:S07]  /*7a60*/  STL.64 [R1+0x4a0], R86 ;  /* 0x0004a05601007387 */ /* 0x000fee0000100a00 */
[----:B------:R-:W-:Y:S08]  /*7a70*/  MUFU.EX2 R67, R67 ;  /* 0x0000004300437308 */ /* 0x000ff00000000800 */
[----:B------:R-:W4:Y:S01]  /*7a80*/  MUFU.EX2 R66, R66 ;  /* 0x0000004200427308 */ /* 0x000f220000000800 */
[----:B------:R-:W-:Y:S07]  /*7a90*/  STL.64 [R1+0x498], R84 ;  /* 0x0004985401007387 */ /* 0x000fee0000100a00 */
[----:B------:R-:W-:Y:S08]  /*7aa0*/  MUFU.EX2 R65, R65 ;  /* 0x0000004100417308 */ /* 0x000ff00000000800 */
[----:B------:R-:W3:Y:S01]  /*7ab0*/  MUFU.EX2 R64, R46 ;  /* 0x0000002e00407308 */ /* 0x000ee20000000800 */
[----:B-1----:R-:W-:Y:S07]  /*7ac0*/  STL.64 [R1+0x490], R82 ;  /* 0x0004905201007387 */ /* 0x002fee0000100a00 */
[----:B------:R-:W1:Y:S01]  /*7ad0*/  MUFU.EX2 R63, R63 ;  /* 0x0000003f003f7308 */ /* 0x000e620000000800 */
[----:B------:R-:W-:Y:S07]  /*7ae0*/  STL.64 [R1+0x488], R80 ;  /* 0x0004885001007387 */ /* 0x000fee0000100a00 */
[----:B------:R-:W1:Y:S01]  /*7af0*/  MUFU.EX2 R20, R20 ;  /* 0x0000001400147308 */ /* 0x000e620000000800 */
[----:B------:R-:W-:Y:S04]  /*7b00*/  STL.64 [R1+0x480], R78 ;  /* 0x0004804e01007387 */ /* 0x000fe80000100a00 */
[----:B------:R-:W-:Y:S04]  /*7b10*/  STL.64 [R1+0x478], R76 ;  /* 0x0004784c01007387 */ /* 0x000fe80000100a00 */
[----:B------:R-:W-:Y:S04]  /*7b20*/  STL [R1+0x470], R74 ;  /* 0x0004704a01007387 */ /* 0x000fe80000100800 */
[----:B0-----:R-:W-:Y:S04]  /*7b30*/  STL.64 [R1+0x468], R72 ;  /* 0x0004684801007387 */ /* 0x001fe80000100a00 */
[----:B------:R-:W-:Y:S04]  /*7b40*/  STL.64 [R1+0x460], R70 ;  /* 0x0004604601007387 */ /* 0x000fe80000100a00 */
[----:B------:R-:W-:Y:S01]  /*7b50*/  STL.64 [R1+0x458], R68 ;  /* 0x0004584401007387 */ /* 0x000fe20000100a00 */
[----:B----4-:R-:W-:-:S03]  /*7b60*/  FMUL R115, R115, R61 ;  /* 0x0000003d73737220 */ /* 0x010fc60000400000 */
[----:B------:R-:W-:Y:S01]  /*7b70*/  STL.64 [R1+0x450], R66 ;  /* 0x0004504201007387 */ /* 0x000fe20000100a00 */
[-C--:B--2---:R-:W-:Y:S01]  /*7b80*/  FMUL R114, R114, R61.reuse ;  /* 0x0000003d72727220 */ /* 0x084fe20000400000 */
[-C--:B---3--:R-:W-:Y:S02]  /*7b90*/  FMUL R118, R118, R61.reuse ;  /* 0x0000003d76767220 */ /* 0x088fe40000400000 */
[----:B------:R-:W-:Y:S01]  /*7ba0*/  STL.64 [R1+0x448], R64 ;  /* 0x0004484001007387 */ /* 0x000fe20000100a00 */
[-C--:B------:R-:W-:Y:S01]  /*7bb0*/  FMUL R111, R111, R61.reuse ;  /* 0x0000003d6f6f7220 */ /* 0x080fe20000400000 */
[-C--:B------:R-:W-:Y:S01]  /*7bc0*/  FMUL R110, R110, R61.reuse ;  /* 0x0000003d6e6e7220 */ /* 0x080fe20000400000 */
[-C--:B------:R-:W-:Y:S01]  /*7bd0*/  FMUL R107, R107, R61.reuse ;  /* 0x0000003d6b6b7220 */ /* 0x080fe20000400000 */
[----:B-1----:R-:W-:Y:S01]  /*7be0*/  STL.64 [R1+0x440], R62 ;  /* 0x0004403e01007387 */ /* 0x002fe20000100a00 */
[-C--:B------:R-:W-:Y:S01]  /*7bf0*/  FMUL R106, R106, R61.reuse ;  /* 0x0000003d6a6a7220 */ /* 0x080fe20000400000 */
        /* <DEDUP_REMOVED lines=21> */
[----:B------:R-:W-:Y:S01]  /*7d50*/  FMUL R3, R3, R61 ;  /* 0x0000003d03037220 */ /* 0x000fe20000400000 */
[----:B------:R-:W-:Y:S01]  /*7d60*/  F2FP.F16.F32.PACK_AB R42, R60, R59 ;  /* 0x0000003b3c2a723e */ /* 0x000fe200000000ff */
[----:B------:R0:W-:Y:S01]  /*7d70*/  STL [R1+0x438], R60 ;  /* 0x0004383c01007387 */ /* 0x0001e20000100800 */
[----:B------:R-:W-:-:S02]  /*7d80*/  F2FP.F16.F32.PACK_AB R30, R20, R62 ;  /* 0x0000003e141e723e */ /* 0x000fc400000000ff */
[----:B------:R-:W-:Y:S01]  /*7d90*/  F2FP.F16.F32.PACK_AB R28, R63, R64 ;  /* 0x000000403f1c723e */ /* 0x000fe200000000ff */
[-C--:B------:R-:W-:Y:S01]  /*7da0*/  FMUL R0, R0, R61.reuse ;  /* 0x0000003d00007220 */ /* 0x080fe20000400000 */
[----:B0-----:R-:W2:Y:S01]  /*7db0*/  LDL.LU R60, [R1] ;  /* 0x00000000013c7983 */ /* 0x001ea20000300800 */
[----:B------:R-:W-:Y:S01]  /*7dc0*/  F2FP.F16.F32.PACK_AB R26, R65, R66 ;  /* 0x00000042411a723e */ /* 0x000fe200000000ff */
[----:B------:R-:W-:Y:S02]  /*7dd0*/  IMAD.MOV.U32 R64, RZ, RZ, R2 ;  /* 0x000000ffff407224 */ /* 0x000fe400078e0002 */
[----:B------:R-:W-:Y:S01]  /*7de0*/  IMAD.MOV.U32 R65, RZ, RZ, R119 ;  /* 0x000000ffff417224 */ /* 0x000fe200078e0077 */
[----:B------:R-:W-:Y:S01]  /*7df0*/  F2FP.F16.F32.PACK_AB R24, R67, R68 ;  /* 0x000000444318723e */ /* 0x000fe200000000ff */
[----:B------:R-:W-:Y:S01]  /*7e00*/  FMUL R19, R19, R61 ;  /* 0x0000003d13137220 */ /* 0x000fe20000400000 */
[----:B------:R-:W-:Y:S02]  /*7e10*/  IMAD.MOV.U32 R61, RZ, RZ, R0 ;  /* 0x000000ffff3d7224 */ /* 0x000fe400078e0000 */
[----:B------:R-:W3:Y:S04]  /*7e20*/  LDL.LU R0, [R1+0x524] ;  /* 0x0005240001007983 */ /* 0x000ee80000300800 */
[----:B------:R-:W2:Y:S04]  /*7e30*/  LDL.LU R62, [R1+0x8] ;  /* 0x00000800013e7983 */ /* 0x000ea80000300800 */
[----:B------:R-:W2:Y:S01]  /*7e40*/  LDL.LU R63, [R1+0xc] ;  /* 0x00000c00013f7983 */ /* 0x000ea20000300800 */
[----:B------:R-:W-:-:S03]  /*7e50*/  F2FP.F16.F32.PACK_AB R46, R69, R70 ;  /* 0x00000046452e723e */ /* 0x000fc600000000ff */
[----:B------:R-:W4:Y:S01]  /*7e60*/  LDL.LU R2, [R1+0x520] ;  /* 0x0005200001027983 */ /* 0x000f220000300800 */
[----:B------:R-:W-:-:S03]  /*7e70*/  MOV R68, R118 ;  /* 0x0000007600447202 */ /* 0x000fc60000000f00 */
[----:B------:R-:W2:Y:S01]  /*7e80*/  LDL.LU R119, [R1+0x51c] ;  /* 0x00051c0001777983 */ /* 0x000ea20000300800 */
[----:B------:R-:W-:-:S03]  /*7e90*/  IMAD.MOV.U32 R69, RZ, RZ, R115 ;  /* 0x000000ffff457224 */ /* 0x000fc600078e0073 */
[----:B------:R-:W2:Y:S01]  /*7ea0*/  LDL.LU R66, [R1+0x18] ;  /* 0x0000180001427983 */ /* 0x000ea20000300800 */
[----:B------:R-:W-:-:S03]  /*7eb0*/  F2FP.F16.F32.PACK_AB R44, R71, R72 ;  /* 0x00000048472c723e */ /* 0x000fc600000000ff */
[----:B------:R-:W2:Y:S01]  /*7ec0*/  LDL.LU R67, [R1+0x1c] ;  /* 0x00001c0001437983 */ /* 0x000ea20000300800 */
[----:B------:R-:W-:-:S03]  /*7ed0*/  F2FP.F16.F32.PACK_AB R50, R73, R74 ;  /* 0x0000004a4932723e */ /* 0x000fc600000000ff */
[----:B------:R-:W2:Y:S01]  /*7ee0*/  LDL.LU R118, [R1+0x518] ;  /* 0x0005180001767983 */ /* 0x000ea20000300800 */
[----:B------:R-:W-:-:S03]  /*7ef0*/  IMAD.MOV.U32 R72, RZ, RZ, R114 ;  /* 0x000000ffff487224 */ /* 0x000fc600078e0072 */
        /* <DEDUP_REMOVED lines=38> */
[----:B------:R-:W2:Y:S04]  /*8160*/  LDL.LU R17, [R1+0x4f0] ;  /* 0x0004f00001117983 */ /* 0x000ea80000300800 */
[----:B------:R-:W2:Y:S04]  /*8170*/  LDL.LU R125, [R1+0x4ec] ;  /* 0x0004ec00017d7983 */ /* 0x000ea80000300800 */
[----:B------:R-:W2:Y:S04]  /*8180*/  LDL.LU R90, [R1+0x78] ;  /* 0x00007800015a7983 */ /* 0x000ea80000300800 */
[----:B------:R-:W2:Y:S04]  /*8190*/  LDL.LU R91, [R1+0x7c] ;  /* 0x00007c00015b7983 */ /* 0x000ea80000300800 */
[----:B------:R-:W2:Y:S01]  /*81a0*/  LDL.LU R121, [R1+0x4e8] ;  /* 0x0004e80001797983 */ /* 0x000ea20000300800 */
[----:B------:R-:W-:Y:S01]  /*81b0*/  F2FP.F16.F32.PACK_AB R53, R99, R101 ;  /* 0x000000656335723e */ /* 0x000fe200000000ff */
[----:B------:R-:W-:Y:S01]  /*81c0*/  IMAD.MOV.U32 R101, RZ, RZ, R122 ;  /* 0x000000ffff657224 */ /* 0x000fe200078e007a */
[----:B------:R-:W-:Y:S01]  /*81d0*/  F2FP.F16.F32.PACK_AB R51, R103, R100 ;  /* 0x000000646733723e */ /* 0x000fe200000000ff */
[----:B------:R-:W-:Y:S01]  /*81e0*/  IMAD.MOV.U32 R100, RZ, RZ, R123 ;  /* 0x000000ffff647224 */ /* 0x000fe200078e007b */
[----:B------:R-:W-:Y:S01]  /*81f0*/  F2FP.F16.F32.PACK_AB R45, R94, R102 ;  /* 0x000000665e2d723e */ /* 0x000fe200000000ff */
[----:B------:R-:W-:Y:S01]  /*8200*/  IMAD.MOV.U32 R93, RZ, RZ, R19 ;  /* 0x000000ffff5d7224 */ /* 0x000fe200078e0013 */
[----:B------:R-:W-:-:S02]  /*8210*/  F2FP.F16.F32.PACK_AB R55, R98, R96 ;  /* 0x000000606237723e */ /* 0x000fc400000000ff */
[----:B------:R-:W-:Y:S01]  /*8220*/  F2FP.F16.F32.PACK_AB R49, R97, R95 ;  /* 0x0000005f6131723e */ /* 0x000fe200000000ff */
[----:B------:R-:W-:Y:S01]  /*8230*/  IMAD.MOV.U32 R97, RZ, RZ, R7 ;  /* 0x000000ffff617224 */ /* 0x000fe200078e0007 */
[----:B------:R-:W-:Y:S01]  /*8240*/  MOV R96, R5 ;  /* 0x0000000500607202 */ /* 0x000fe20000000f00 */
[----:B---3--:R-:W-:Y:S02]  /*8250*/  IMAD.MOV.U32 R123, RZ, RZ, R0 ;  /* 0x000000ffff7b7224 */ /* 0x008fe400078e0000 */
[----:B----4-:R-:W-:Y:S02]  /*8260*/  IMAD.MOV.U32 R122, RZ, RZ, R2 ;  /* 0x000000ffff7a7224 */ /* 0x010fe400078e0002 */
[----:B--2---:R-:W-:Y:S01]  /*8270*/  IMAD.MOV.U32 R103, RZ, RZ, R120 ;  /* 0x000000ffff677224 */ /* 0x004fe200078e0078 */
[----:B------:R-:W-:Y:S01]  /*8280*/  MOV R120, R43 ;  /* 0x0000002b00787202 */ /* 0x000fe20000000f00 */
[----:B------:R-:W-:Y:S02]  /*8290*/  IMAD.MOV.U32 R99, RZ, RZ, R124 ;  /* 0x000000ffff637224 */ /* 0x000fe400078e007c */
[----:B------:R-:W-:-:S02]  /*82a0*/  IMAD.MOV.U32 R94, RZ, RZ, R18 ;  /* 0x000000ffff5e7224 */ /* 0x000fc400078e0012 */
[----:B------:R-:W2:Y:S01]  /*82b0*/  LDL.LU R18, [R1+0x4e4] ;  /* 0x0004e40001127983 */ /* 0x000ea20000300800 */
[----:B------:R-:W-:-:S03]  /*82c0*/  IMAD.MOV.U32 R95, RZ, RZ, R17 ;  /* 0x000000ffff5f7224 */ /* 0x000fc600078e0011 */
[----:B------:R-:W2:Y:S01]  /*82d0*/  LDL.LU R17, [R1+0x4e0] ;  /* 0x0004e00001117983 */ /* 0x000ea20000300800 */
[----:B------:R-:W-:Y:S02]  /*82e0*/  IMAD.MOV.U32 R98, RZ, RZ, R125 ;  /* 0x000000ffff627224 */ /* 0x000fe400078e007d */
[----:B------:R-:W-:Y:S02]  /*82f0*/  IMAD.MOV.U32 R102, RZ, RZ, R121 ;  /* 0x000000ffff667224 */ /* 0x000fe400078e0079 */
[----:B------:R-:W-:Y:S01]  /*8300*/  IMAD.MOV.U32 R121, RZ, RZ, R3 ;  /* 0x000000ffff797224 */ /* 0x000fe200078e0003 */
[----:B------:R-:W-:Y:S06]  /*8310*/  BAR.SYNC.DEFER_BLOCKING 0x0 ;  /* 0x0000000000007b1d */ /* 0x000fec0000010000 */
[----:B------:R-:W-:-:S06]  /*8320*/  WARPGROUP.ARRIVE ;  /* 0x00000000000079c5 */ /* 0x000fcc0000000000 */
[----:B------:R-:W-:Y:S03]  /*8330*/  HGMMA.64x128x16.F32 R60, R52, gdesc[UR40], R60, gsb0 ;  /* 0x01e00028343c7df0 */ /* 0x000fe6000800083c */
[----:B------:R-:W-:Y:S02]  /*8340*/  WARPGROUP.DEPBAR.LE gsb0, 0x0 ;  /* 0x00008000000079c5 */ /* 0x000fe40000010000 */
[----:B------:R-:W-:-:S07]  /*8350*/  WARPGROUP.ARRIVE ;  /* 0x00000000000079c5 */ /* 0x000fce0000000000 */
[----:B------:R-:W-:Y:S03]  /*8360*/  HGMMA.64x128x16.F32 R60, R48, gdesc[UR12], R60, gsb0 ;  /* 0x01e0000c303c7df0 */ /* 0x000fe6000800083c */
[----:B------:R-:W-:Y:S02]  /*8370*/  WARPGROUP.DEPBAR.LE gsb0, 0x0 ;  /* 0x00008000000079c5 */ /* 0x000fe40000010000 */
[----:B------:R-:W-:-:S07]  /*8380*/  WARPGROUP.ARRIVE ;  /* 0x00000000000079c5 */ /* 0x000fce0000000000 */
[----:B------:R-:W-:Y:S03]  /*8390*/  HGMMA.64x128x16.F32 R60, R44, gdesc[UR16], R60, gsb0 ;  /* 0x01e000102c3c7df0 */ /* 0x000fe6000800083c */
[----:B------:R-:W-:Y:S02]  /*83a0*/  WARPGROUP.DEPBAR.LE gsb0, 0x0 ;  /* 0x00008000000079c5 */ /* 0x000fe40000010000 */
[----:B------:R-:W-:Y:S04]  /*83b0*/  STL.64 [R1], R60 ;  /* 0x0000003c01007387 */ /* 0x000fe80000100a00 */
[----:B------:R-:W-:Y:S04]  /*83c0*/  STL.64 [R1+0x8], R62 ;  /* 0x0000083e01007387 */ /* 0x000fe80000100a00 */
        /* <DEDUP_REMOVED lines=19> */
[----:B------:R0:W-:Y:S04]  /*8500*/  STL.64 [R1+0xa8], R102 ;  /* 0x0000a86601007387 */ /* 0x0001e80000100a00 */
        /* <DEDUP_REMOVED lines=10> */
[----:B0-----:R-:W3:Y:S04]  /*85b0*/  LDL.LU.64 R102, [R1+0x4d8] ;  /* 0x0004d80001667983 */ /* 0x001ee80000300a00 */
[----:B------:R-:W4:Y:S04]  /*85c0*/  LDL.LU.64 R100, [R1+0x4d0] ;  /* 0x0004d00001647983 */ /* 0x000f280000300a00 */
[----:B------:R-:W2:Y:S04]  /*85d0*/  LDL.LU R99, [R1+0x4cc] ;  /* 0x0004cc0001637983 */ /* 0x000ea80000300800 */
[----:B------:R-:W2:Y:S04]  /*85e0*/  LDL.LU R97, [R1+0x4c8] ;  /* 0x0004c80001617983 */ /* 0x000ea80000300800 */
[----:B------:R-:W2:Y:S04]  /*85f0*/  LDL.LU.64 R94, [R1+0x4c0] ;  /* 0x0004c000015e7983 */ /* 0x000ea80000300a00 */
        /* <DEDUP_REMOVED lines=9> */
[----:B------:R-:W2:Y:S04]  /*8690*/  LDL.LU R74, [R1+0x470] ;  /* 0x00047000014a7983 */ /* 0x000ea80000300800 */
[----:B------:R-:W2:Y:S04]  /*86a0*/  LDL.LU.64 R72, [R1+0x468] ;  /* 0x0004680001487983 */ /* 0x000ea80000300a00 */
[----:B------:R-:W2:Y:S04]  /*86b0*/  LDL.LU.64 R70, [R1+0x460] ;  /* 0x0004600001467983 */ /* 0x000ea80000300a00 */
[----:B------:R-:W2:Y:S04]  /*86c0*/  LDL.LU.64 R68, [R1+0x458] ;  /* 0x0004580001447983 */ /* 0x000ea80000300a00 */
[----:B------:R-:W2:Y:S04]  /*86d0*/  LDL.LU.64 R66, [R1+0x450] ;  /* 0x0004500001427983 */ /* 0x000ea80000300a00 */
[----:B------:R-:W2:Y:S04]  /*86e0*/  LDL.LU.64 R64, [R1+0x448] ;  /* 0x0004480001407983 */ /* 0x000ea80000300a00 */
[----:B------:R-:W2:Y:S04]  /*86f0*/  LDL.LU.64 R62, [R1+0x440] ;  /* 0x00044000013e7983 */ /* 0x000ea80000300a00 */
[----:B------:R-:W2:Y:S01]  /*8700*/  LDL.LU R60, [R1+0x438] ;  /* 0x00043800013c7983 */ /* 0x000ea20000300800 */
[----:B------:R-:W-:-:S06]  /*8710*/  FMUL R57, R57, 1.4426950216293334961 ;  /* 0x3fb8aa3b39397820 */ /* 0x000fcc0000400000 */
[----:B------:R-:W-:Y:S08]  /*8720*/  MUFU.EX2 R57, R57 ;  /* 0x0000003900397308 */ /* 0x000ff00000000800 */
[----:B------:R-:W0:Y:S01]  /*8730*/  MUFU.EX2 R23, R23 ;  /* 0x0000001700177308 */ /* 0x000e220000000800 */
[----:B------:R-:W-:Y:S02]  /*8740*/  F2FP.F16.F32.PACK_AB R37, R8, R58 ;  /* 0x0000003a0825723e */ /* 0x000fe400000000ff */
[----:B0-----:R-:W-:Y:S01]  /*8750*/  F2FP.F16.F32.PACK_AB R34, R57, R23 ;  /* 0x000000173922723e */ /* 0x001fe200000000ff */
[----:B---3--:R-:W-:Y:S04]  /*8760*/  STL.64 [R1+0x430], R102 ;  /* 0x0004306601007387 */ /* 0x008fe80000100a00 */
[----:B----4-:R-:W-:Y:S04]  /*8770*/  STL.64 [R1+0x428], R100 ;  /* 0x0004286401007387 */ /* 0x010fe80000100a00 */
[----:B--2---:R-:W-:Y:S04]  /*8780*/  STL [R1+0x424], R99 ;  /* 0x0004246301007387 */ /* 0x004fe80000100800 */
[----:B------:R-:W-:Y:S04]  /*8790*/  STL [R1+0x420], R97 ;  /* 0x0004206101007387 */ /* 0x000fe80000100800 */
        /* <DEDUP_REMOVED lines=10> */
[----:B------:R-:W-:Y:S04]  /*8840*/  STL [R1+0x3c8], R74 ;  /* 0x0003c84a01007387 */ /* 0x000fe80000100800 */
        /* <DEDUP_REMOVED lines=8> */
[----:B------:R0:W-:Y:S04]  /*88d0*/  STL.64 [R1+0x380], R56 ;  /* 0x0003803801007387 */ /* 0x0001e80000100a00 */
[----:B------:R-:W2:Y:S04]  /*88e0*/  LDL.LU.64 R44, [R1] ;  /* 0x00000000012c7983 */ /* 0x000ea80000300a00 */
[----:B------:R-:W2:Y:S04]  /*88f0*/  LDL.LU.64 R46, [R1+0x8] ;  /* 0x00000800012e7983 */ /* 0x000ea80000300a00 */
[----:B------:R-:W2:Y:S04]  /*8900*/  LDL.LU.64 R48, [R1+0x10] ;  /* 0x0000100001307983 */ /* 0x000ea80000300a00 */
[----:B------:R-:W2:Y:S04]  /*8910*/  LDL.LU.64 R50, [R1+0x18] ;  /* 0x0000180001327983 */ /* 0x000ea80000300a00 */
[----:B------:R-:W2:Y:S04]  /*8920*/  LDL.LU.64 R52, [R1+0x20] ;  /* 0x0000200001347983 */ /* 0x000ea80000300a00 */
[----:B------:R-:W2:Y:S04]  /*8930*/  LDL.LU.64 R54, [R1+0x28] ;  /* 0x0000280001367983 */ /* 0x000ea80000300a00 */
[----:B0-----:R-:W2:Y:S04]  /*8940*/  LDL.LU.64 R56, [R1+0x30] ;  /* 0x0000300001387983 */ /* 0x001ea80000300a00 */
        /* <DEDUP_REMOVED lines=24> */
[----:B------:R-:W2:Y:S01]  /*8ad0*/  LDL.LU.64 R106, [R1+0xf8] ;  /* 0x0000f800016a7983 */ /* 0x000ea20000300a00 */
[----:B------:R-:W-:Y:S01]  /*8ae0*/  FMUL R22, R22, 1.4426950216293334961 ;  /* 0x3fb8aa3b16167820 */ /* 0x000fe20000400000 */
[----:B------:R-:W-:Y:S08]  /*8af0*/  MUFU.EX2 R21, R21 ;  /* 0x0000001500157308 */ /* 0x000ff00000000800 */
[----:B------:R-:W0:Y:S02]  /*8b00*/  MUFU.EX2 R22, R22 ;  /* 0x0000001600167308 */ /* 0x000e240000000800 */
[----:B0-----:R-:W-:Y:S01]  /*8b10*/  F2FP.F16.F32.PACK_AB R32, R22, R21 ;  /* 0x000000151620723e */ /* 0x001fe200000000ff */
[----:B--2---:R-:W-:-:S06]  /*8b20*/  WARPGROUP.ARRIVE ;  /* 0x00000000000079c5 */ /* 0x004fcc0000000000 */
[----:B------:R-:W-:Y:S03]  /*8b30*/  HGMMA.64x128x16.F32 R44, R24, gdesc[UR20], R44, gsb0 ;  /* 0x01e00014182c7df0 */ /* 0x000fe6000800082c */
[----:B------:R-:W-:Y:S02]  /*8b40*/  WARPGROUP.DEPBAR.LE gsb0, 0x0 ;  /* 0x00008000000079c5 */ /* 0x000fe40000010000 */
[----:B------:R-:W-:-:S07]  /*8b50*/  WARPGROUP.ARRIVE ;  /* 0x00000000000079c5 */ /* 0x000fce0000000000 */
[----:B------:R-:W-:Y:S01]  /*8b60*/  HGMMA.64x128x16.F32 R44, R28, gdesc[UR24], R44, gsb0 ;  /* 0x01e000181c2c7df0 */ /* 0x000fe2000800082c */
[----:B------:R-:W-:Y:S02]  /*8b70*/  F2FP.F16.F32.PACK_AB R36, R9, R6 ;  /* 0x000000060924723e */ /* 0x000fe400000000ff */
[----:B------:R-:W-:Y:S02]  /*8b80*/  F2FP.F16.F32.PACK_AB R38, R13, R11 ;  /* 0x0000000b0d26723e */ /* 0x000fe400000000ff */
[----:B------:R-:W-:Y:S01]  /*8b90*/  F2FP.F16.F32.PACK_AB R39, R12, R10 ;  /* 0x0000000a0c27723e */ /* 0x000fe200000000ff */
[----:B------:R-:W-:Y:S02]  /*8ba0*/  WARPGROUP.DEPBAR.LE gsb0, 0x0 ;  /* 0x00008000000079c5 */ /* 0x000fe40000010000 */
[----:B------:R-:W-:-:S06]  /*8bb0*/  WARPGROUP.ARRIVE ;  /* 0x00000000000079c5 */ /* 0x000fcc0000000000 */
[----:B------:R-:W-:Y:S03]  /*8bc0*/  HGMMA.64x128x16.F32 R44, R32, gdesc[UR28], R44, gsb0 ;  /* 0x01e0001c202c7df0 */ /* 0x000fe6000800082c */
[----:B------:R-:W-:Y:S02]  /*8bd0*/  WARPGROUP.DEPBAR.LE gsb0, 0x0 ;  /* 0x00008000000079c5 */ /* 0x000fe40000010000 */
[----:B------:R-:W-:-:S07]  /*8be0*/  WARPGROUP.ARRIVE ;  /* 0x00000000000079c5 */ /* 0x000fce0000000000 */
[----:B------:R-:W-:Y:S03]  /*8bf0*/  HGMMA.64x128x16.F32 R44, R36, gdesc[UR32], R44, gsb0 ;  /* 0x01e00020242c7df0 */ /* 0x000fe6000800082c */
[----:B------:R-:W-:Y:S02]  /*8c00*/  WARPGROUP.DEPBAR.LE gsb0, 0x0 ;  /* 0x00008000000079c5 */ /* 0x000fe40000010000 */
        /* <DEDUP_REMOVED lines=14> */
[----:B------:R1:W-:Y:S04]  /*8cf0*/  STL.64 [R1+0xf8], R106 ;  /* 0x0000f86a01007387 */ /* 0x0003e80000100a00 */
[----:B0-----:R-:W2:Y:S04]  /*8d00*/  LDL.LU.64 R102, [R1+0x430] ;  /* 0x0004300001667983 */ /* 0x001ea80000300a00 */
[----:B------:R-:W3:Y:S04]  /*8d10*/  LDL.LU.64 R100, [R1+0x428] ;  /* 0x0004280001647983 */ /* 0x000ee80000300a00 */
[----:B------:R-:W3:Y:S04]  /*8d20*/  LDL.LU R99, [R1+0x424] ;  /* 0x0004240001637983 */ /* 0x000ee80000300800 */
[----:B------:R-:W4:Y:S04]  /*8d30*/  LDL.LU R97, [R1+0x420] ;  /* 0x0004200001617983 */ /* 0x000f280000300800 */
[----:B------:R-:W2:Y:S04]  /*8d40*/  LDL.LU.64 R94, [R1+0x418] ;  /* 0x00041800015e7983 */ /* 0x000ea80000300a00 */
[----:B------:R-:W4:Y:S04]  /*8d50*/  LDL.LU.64 R92, [R1+0x410] ;  /* 0x00041000015c7983 */ /* 0x000f280000300a00 */
[----:B------:R-:W4:Y:S04]  /*8d60*/  LDL.LU.64 R90, [R1+0x408] ;  /* 0x00040800015a7983 */ /* 0x000f280000300a00 */
[----:B------:R-:W4:Y:S04]  /*8d70*/  LDL.LU.64 R88, [R1+0x400] ;  /* 0x0004000001587983 */ /* 0x000f280000300a00 */
[----:B------:R-:W4:Y:S01]  /*8d80*/  LDL.LU.64 R86, [R1+0x3f8] ;  /* 0x0003f80001567983 */ /* 0x000f220000300a00 */
[----:B------:R-:W-:-:S03]  /*8d90*/  IMAD.MOV.U32 R108, RZ, RZ, R76 ;  /* 0x000000ffff6c7224 */ /* 0x000fc600078e004c */
[----:B------:R-:W4:Y:S01]  /*8da0*/  LDL.LU.64 R84, [R1+0x3f0] ;  /* 0x0003f00001547983 */ /* 0x000f220000300a00 */
[----:B-1----:R-:W-:-:S03]  /*8db0*/  IMAD.MOV.U32 R107, RZ, RZ, R77 ;  /* 0x000000ffff6b7224 */ /* 0x002fc600078e004d */
[----:B------:R-:W4:Y:S01]  /*8dc0*/  LDL.LU.64 R82, [R1+0x3e8] ;  /* 0x0003e80001527983 */ /* 0x000f220000300a00 */
[----:B------:R-:W-:-:S03]  /*8dd0*/  IMAD.MOV.U32 R110, RZ, RZ, R74 ;  /* 0x000000ffff6e7224 */ /* 0x000fc600078e004a */
[----:B------:R-:W3:Y:S01]  /*8de0*/  LDL.LU.64 R80, [R1+0x3e0] ;  /* 0x0003e00001507983 */ /* 0x000ee20000300a00 */
[----:B------:R-:W-:Y:S01]  /*8df0*/  MOV R112, R72 ;  /* 0x0000004800707202 */ /* 0x000fe20000000f00 */
[----:B------:R-:W-:Y:S02]  /*8e00*/  IMAD.MOV.U32 R111, RZ, RZ, R73 ;  /* 0x000000ffff6f7224 */ /* 0x000fe400078e0049 */
[----:B------:R-:W3:Y:S01]  /*8e10*/  LDL.LU.64 R78, [R1+0x3d8] ;  /* 0x0003d800014e7983 */ /* 0x000ee20000300a00 */
[----:B------:R-:W-:-:S03]  /*8e20*/  IMAD.MOV.U32 R114, RZ, RZ, R70 ;  /* 0x000000ffff727224 */ /* 0x000fc600078e0046 */
[----:B------:R-:W2:Y:S01]  /*8e30*/  LDL.LU.64 R76, [R1+0x3d0] ;  /* 0x0003d000014c7983 */ /* 0x000ea20000300a00 */
[----:B------:R-:W-:-:S03]  /*8e40*/  IMAD.MOV.U32 R113, RZ, RZ, R71 ;  /* 0x000000ffff717224 */ /* 0x000fc600078e0047 */
[----:B------:R-:W4:Y:S01]  /*8e50*/  LDL.LU R74, [R1+0x3c8] ;  /* 0x0003c800014a7983 */ /* 0x000f220000300800 */
[----:B------:R-:W-:Y:S02]  /*8e60*/  IMAD.MOV.U32 R116, RZ, RZ, R68 ;  /* 0x000000ffff747224 */ /* 0x000fe400078e0044 */
[----:B------:R-:W-:Y:S01]  /*8e70*/  IMAD.MOV.U32 R115, RZ, RZ, R69 ;  /* 0x000000ffff737224 */ /* 0x000fe200078e0045 */
[----:B------:R-:W4:Y:S01]  /*8e80*/  LDL.LU.64 R72, [R1+0x3c0] ;  /* 0x0003c00001487983 */ /* 0x000f220000300a00 */
[----:B------:R-:W-:Y:S01]  /*8e90*/  IMAD.MOV.U32 R118, RZ, RZ, R66 ;  /* 0x000000ffff767224 */ /* 0x000fe200078e0042 */
[----:B------:R-:W-:Y:S01]  /*8ea0*/  MOV R120, R64 ;  /* 0x0000004000787202 */ /* 0x000fe20000000f00 */
[----:B------:R-:W-:Y:S01]  /*8eb0*/  IMAD.MOV.U32 R117, RZ, RZ, R67 ;  /* 0x000000ffff757224 */ /* 0x000fe200078e0043 */
[----:B------:R-:W4:Y:S01]  /*8ec0*/  LDL.LU.64 R70, [R1+0x3b8] ;  /* 0x0003b80001467983 */ /* 0x000f220000300a00 */
[----:B------:R-:W-:-:S03]  /*8ed0*/  IMAD.MOV.U32 R119, RZ, RZ, R65 ;  /* 0x000000ffff777224 */ /* 0x000fc600078e0041 */
[----:B------:R-:W4:Y:S01]  /*8ee0*/  LDL.LU.64 R68, [R1+0x3b0] ;  /* 0x0003b00001447983 */ /* 0x000f220000300a00 */
[----:B------:R-:W-:Y:S02]  /*8ef0*/  IMAD.MOV.U32 R122, RZ, RZ, R62 ;  /* 0x000000ffff7a7224 */ /* 0x000fe400078e003e */
[----:B------:R-:W-:Y:S01]  /*8f00*/  IMAD.MOV.U32 R121, RZ, RZ, R63 ;  /* 0x000000ffff797224 */ /* 0x000fe200078e003f */
[----:B------:R-:W4:Y:S01]  /*8f10*/  LDL.LU.64 R66, [R1+0x3a8] ;  /* 0x0003a80001427983 */ /* 0x000f220000300a00 */
[----:B------:R-:W-:-:S03]  /*8f20*/  IMAD.MOV.U32 R124, RZ, RZ, R60 ;  /* 0x000000ffff7c7224 */ /* 0x000fc600078e003c */
[----:B------:R-:W4:Y:S01]  /*8f30*/  LDL.LU.64 R64, [R1+0x3a0] ;  /* 0x0003a00001407983 */ /* 0x000f220000300a00 */
[----:B------:R-:W-:Y:S01]  /*8f40*/  IMAD.MOV.U32 R3, RZ, RZ, R58 ;  /* 0x000000ffff037224 */ /* 0x000fe200078e003a */
[----:B------:R-:W-:Y:S01]  /*8f50*/  MOV R2, R56 ;  /* 0x0000003800027202 */ /* 0x000fe20000000f00 */
[----:B------:R-:W-:Y:S01]  /*8f60*/  IMAD.MOV.U32 R125, RZ, RZ, R59 ;  /* 0x000000ffff7d7224 */ /* 0x000fe200078e003b */
[----:B------:R-:W4:Y:S01]  /*8f70*/  LDL.LU.64 R62, [R1+0x398] ;  /* 0x00039800013e7983 */ /* 0x000f220000300a00 */
[----:B------:R-:W-:-:S03]  /*8f80*/  IMAD.MOV.U32 R0, RZ, RZ, R57 ;  /* 0x000000ffff007224 */ /* 0x000fc600078e0039 */
[----:B------:R-:W4:Y:S04]  /*8f90*/  LDL.LU R60, [R1+0x390] ;  /* 0x00039000013c7983 */ /* 0x000f280000300800 */
[----:B------:R-:W4:Y:S01]  /*8fa0*/  LDL.LU.64 R58, [R1+0x388] ;  /* 0x00038800013a7983 */ /* 0x000f220000300a00 */
[----:B------:R-:W-:-:S03]  /*8fb0*/  IMAD.MOV.U32 R7, RZ, RZ, R55 ;  /* 0x000000ffff077224 */ /* 0x000fc600078e0037 */
[----:B------:R-:W4:Y:S01]  /*8fc0*/  LDL.LU.64 R56, [R1+0x380] ;  /* 0x0003800001387983 */ /* 0x000f220000300a00 */
[----:B------:R-:W-:-:S03]  /*8fd0*/  IMAD.MOV.U32 R5, RZ, RZ, R54 ;  /* 0x000000ffff057224 */ /* 0x000fc600078e0036 */
[----:B------:R-:W4:Y:S01]  /*8fe0*/  LDL.LU R106, [R1+0x88] ;  /* 0x00008800016a7983 */ /* 0x000f220000300800 */
        /* <DEDUP_REMOVED lines=10> */
[----:B------:R-:W-:-:S03]  /*9090*/  MOV R12, R48 ;  /* 0x00000030000c7202 */ /* 0x000fc60000000f00 */
        /* <DEDUP_REMOVED lines=8> */
[----:B------:R-:W4:Y:S04]  /*9120*/  LDL.LU R48, [R1+0xb0] ;  /* 0x0000b00001307983 */ /* 0x000f280000300800 */
        /* <DEDUP_REMOVED lines=15> */
[----:B------:R-:W4:Y:S01]  /*9220*/  LDL.LU R28, [R1+0xf0] ;  /* 0x0000f000011c7983 */ /* 0x000f220000300800 */
[----:B------:R-:W-:-:S03]  /*9230*/  IMAD.MOV.U32 R109, RZ, RZ, R75 ;  /* 0x000000ffff6d7224 */ /* 0x000fc600078e004b */
[----:B------:R-:W4:Y:S04]  /*9240*/  LDL.LU R96, [R1+0x37c] ;  /* 0x00037c0001607983 */ /* 0x000f280000300800 */
[----:B------:R-:W4:Y:S04]  /*9250*/  LDL.LU R27, [R1+0xf4] ;  /* 0x0000f400011b7983 */ /* 0x000f280000300800 */
[----:B------:R-:W4:Y:S04]  /*9260*/  LDL.LU R98, [R1+0x378] ;  /* 0x0003780001627983 */ /* 0x000f280000300800 */
[----:B------:R-:W4:Y:S04]  /*9270*/  LDL.LU R26, [R1+0xf8] ;  /* 0x0000f800011a7983 */ /* 0x000f280000300800 */
[----:B------:R-:W4:Y:S01]  /*9280*/  LDL.LU R75, [R1+0x374] ;  /* 0x00037400014b7983 */ /* 0x000f220000300800 */
[----:B------:R-:W-:-:S03]  /*9290*/  IMAD.MOV.U32 R123, RZ, RZ, R61 ;  /* 0x000000ffff7b7224 */ /* 0x000fc600078e003d */
[----:B------:R-:W4:Y:S04]  /*92a0*/  LDL.LU R25, [R1+0xfc] ;  /* 0x0000fc0001197983 */ /* 0x000f280000300800 */
[----:B------:R-:W4:Y:S01]  /*92b0*/  LDL.LU R61, [R1+0x370] ;  /* 0x00037000013d7983 */ /* 0x000f220000300800 */
[----:B---3--:R-:W-:-:S04]  /*92c0*/  FADD R79, R80, R79 ;  /* 0x0000004f504f7221 */ /* 0x008fc80000000000 */
[----:B------:R-:W-:-:S04]  /*92d0*/  FADD R79, R78, R79 ;  /* 0x0000004f4e4f7221 */ /* 0x000fc80000000000 */
[----:B--2---:R-:W-:-:S04]  /*92e0*/  FADD R79, R77, R79 ;  /* 0x0000004f4d4f7221 */ /* 0x004fc80000000000 */
[----:B------:R-:W-:-:S04]  /*92f0*/  FADD R79, R76, R79 ;  /* 0x0000004f4c4f7221 */ /* 0x000fc80000000000 */
[----:B----4-:R-:W-:-:S04]  /*9300*/  FADD R79, R75, R79 ;  /* 0x0000004f4b4f7221 */ /* 0x010fc80000000000 */
[----:B------:R-:W-:-:S04]  /*9310*/  FADD R79, R74, R79 ;  /* 0x0000004f4a4f7221 */ /* 0x000fc80000000000 */
        /* <DEDUP_REMOVED lines=17> */
[----:B------:R-:W-:-:S05]  /*9430*/  FADD R79, R6, R79 ;  /* 0x0000004f064f7221 */ /* 0x000fca0000000000 */
[----:B------:R-:W-:Y:S04]  /*9440*/  STL [R1+0x330], R79 ;  /* 0x0003304f01007387 */ /* 0x000fe80000100800 */
[----:B------:R0:W-:Y:S02]  /*9450*/  STL.64 [R1+0x328], R60 ;  /* 0x0003283c01007387 */ /* 0x0001e40000100a00 */
[----:B0-----:R-:W-:Y:S02]  /*9460*/  IMAD.MOV.U32 R60, RZ, RZ, R40 ;  /* 0x000000ffff3c7224 */ /* 0x001fe400078e0028 */
[----:B------:R-:W2:Y:S01]  /*9470*/  LDL.LU R40, [R1+0x36c] ;  /* 0x00036c0001287983 */ /* 0x000ea20000300800 */
        /* <DEDUP_REMOVED lines=16> */
[----:B------:R-:W-:Y:S01]  /*9580*/  FADD R24, R86, R24 ;  /* 0x0000001856187221 */ /* 0x000fe20000000000 */
[----:B------:R-:W-:Y:S03]  /*9590*/  MUFU.EX2 R14, R14 ;  /* 0x0000000e000e7308 */ /* 0x000fe60000000800 */
[----:B------:R-:W-:-:S04]  /*95a0*/  FADD R24, R85, R24 ;  /* 0x0000001855187221 */ /* 0x000fc80000000000 */
[----:B------:R-:W-:Y:S01]  /*95b0*/  FADD R24, R84, R24 ;  /* 0x0000001854187221 */ /* 0x000fe20000000000 */
[----:B------:R-:W0:Y:S03]  /*95c0*/  MUFU.EX2 R16, R16 ;  /* 0x0000001000107308 */ /* 0x000e260000000800 */
[----:B------:R-:W-:-:S04]  /*95d0*/  FADD R24, R83, R24 ;  /* 0x0000001853187221 */ /* 0x000fc80000000000 */
[----:B------:R-:W-:Y:S01]  /*95e0*/  FADD R24, R82, R24 ;  /* 0x0000001852187221 */ /* 0x000fe20000000000 */
[----:B------:R-:W-:Y:S01]  /*95f0*/  IMAD.MOV.U32 R77, RZ, RZ, R123 ;  /* 0x000000ffff4d7224 */ /* 0x000fe200078e007b */
[----:B------:R-:W-:Y:S01]  /*9600*/  MOV R78, R122 ;  /* 0x0000007a004e7202 */ /* 0x000fe20000000f00 */
[----:B------:R-:W-:Y:S02]  /*9610*/  IMAD.MOV.U32 R79, RZ, RZ, R121 ;  /* 0x000000ffff4f7224 */ /* 0x000fe400078e0079 */
[----:B------:R-:W-:Y:S01]  /*9620*/  FADD R24, R81, R24 ;  /* 0x0000001851187221 */ /* 0x000fe20000000000 */
[----:B------:R-:W-:Y:S01]  /*9630*/  IMAD.MOV.U32 R80, RZ, RZ, R120 ;  /* 0x000000ffff507224 */ /* 0x000fe200078e0078 */
[----:B------:R-:W-:Y:S01]  /*9640*/  MOV R86, R114 ;  /* 0x0000007200567202 */ /* 0x000fe20000000f00 */
        /* <DEDUP_REMOVED lines=10> */
[----:B------:R-:W-:-:S02]  /*96f0*/  IMAD.MOV.U32 R87, RZ, RZ, R113 ;  /* 0x000000ffff577224 */ /* 0x000fc400078e0071 */
[----:B------:R-:W-:Y:S02]  /*9700*/  IMAD.MOV.U32 R88, RZ, RZ, R112 ;  /* 0x000000ffff587224 */ /* 0x000fe400078e0070 */
[----:B------:R-:W-:Y:S02]  /*9710*/  IMAD.MOV.U32 R89, RZ, RZ, R111 ;  /* 0x000000ffff597224 */ /* 0x000fe400078e006f */
[----:B------:R-:W-:Y:S01]  /*9720*/  IMAD.MOV.U32 R90, RZ, RZ, R110 ;  /* 0x000000ffff5a7224 */ /* 0x000fe200078e006e */
[----:B------:R-:W-:Y:S01]  /*9730*/  MOV R110, R38 ;  /* 0x00000026006e7202 */ /* 0x000fe20000000f00 */
[----:B------:R-:W-:Y:S02]  /*9740*/  IMAD.MOV.U32 R91, RZ, RZ, R109 ;  /* 0x000000ffff5b7224 */ /* 0x000fe400078e006d */
[----:B------:R-:W-:Y:S02]  /*9750*/  IMAD.MOV.U32 R92, RZ, RZ, R108 ;  /* 0x000000ffff5c7224 */ /* 0x000fe400078e006c */
[----:B------:R-:W-:-:S02]  /*9760*/  IMAD.MOV.U32 R93, RZ, RZ, R107 ;  /* 0x000000ffff5d7224 */ /* 0x000fc400078e006b */
[----:B------:R-:W-:Y:S02]  /*9770*/  IMAD.MOV.U32 R95, RZ, RZ, R105 ;  /* 0x000000ffff5f7224 */ /* 0x000fe400078e0069 */
[----:B------:R-:W-:Y:S02]  /*9780*/  IMAD.MOV.U32 R96, RZ, RZ, R104 ;  /* 0x000000ffff607224 */ /* 0x000fe400078e0068 */
[----:B------:R-:W-:Y:S02]  /*9790*/  IMAD.MOV.U32 R61, RZ, RZ, R15 ;  /* 0x000000ffff3d7224 */ /* 0x000fe400078e000f */
        /* <DEDUP_REMOVED lines=18> */
[----:B------:R-:W-:Y:S01]  /*98c0*/  IMAD.MOV.U32 R103, RZ, RZ, R49 ;  /* 0x000000ffff677224 */ /* 0x000fe200078e0031 */
[----:B0-----:R-:W-:Y:S01]  /*98d0*/  F2FP.F16.F32.PACK_AB R41, R16, R14 ;  /* 0x0000000e1029723e */ /* 0x001fe200000000ff */
[----:B------:R-:W-:Y:S01]  /*98e0*/  IMAD.MOV.U32 R104, RZ, RZ, R48 ;  /* 0x000000ffff687224 */ /* 0x000fe200078e0030 */
[----:B------:R-:W-:Y:S01]  /*98f0*/  F2FP.F16.F32.PACK_AB R43, R18, R17 ;  /* 0x00000011122b723e */ /* 0x000fe200000000ff */
[----:B------:R-:W-:Y:S01]  /*9900*/  IMAD.MOV.U32 R105, RZ, RZ, R47 ;  /* 0x000000ffff697224 */ /* 0x000fe200078e002f */
[----:B------:R-:W3:Y:S01]  /*9910*/  LDL.LU R15, [R1+0x368] ;  /* 0x00036800010f7983 */ /* 0x000ee20000300800 */
[----:B------:R-:W-:-:S02]  /*9920*/  IMAD.MOV.U32 R106, RZ, RZ, R46 ;  /* 0x000000ffff6a7224 */ /* 0x000fc400078e002e */
[----:B------:R-:W-:Y:S01]  /*9930*/  IMAD.MOV.U32 R107, RZ, RZ, R45 ;  /* 0x000000ffff6b7224 */ /* 0x000fe200078e002d */
[----:B------:R-:W4:Y:S01]  /*9940*/  LDL.LU R4, [R1+0x364] ;  /* 0x0003640001047983 */ /* 0x000f220000300800 */
[----:B------:R-:W-:Y:S02]  /*9950*/  IMAD.MOV.U32 R108, RZ, RZ, R44 ;  /* 0x000000ffff6c7224 */ /* 0x000fe400078e002c */
[----:B------:R-:W-:Y:S01]  /*9960*/  IMAD.MOV.U32 R109, RZ, RZ, R39 ;  /* 0x000000ffff6d7224 */ /* 0x000fe200078e0027 */
[----:B------:R-:W3:Y:S01]  /*9970*/  LDL.LU R10, [R1+0x360] ;  /* 0x00036000010a7983 */ /* 0x000ee20000300800 */
[----:B------:R-:W-:Y:S02]  /*9980*/  IMAD.MOV.U32 R111, RZ, RZ, R37 ;  /* 0x000000ffff6f7224 */ /* 0x000fe400078e0025 */
[----:B------:R-:W-:Y:S01]  /*9990*/  IMAD.MOV.U32 R112, RZ, RZ, R36 ;  /* 0x000000ffff707224 */ /* 0x000fe200078e0024 */
[----:B------:R-:W4:Y:S01]  /*99a0*/  LDL.LU R12, [R1+0x35c] ;  /* 0x00035c00010c7983 */ /* 0x000f220000300800 */
[----:B------:R-:W-:-:S02]  /*99b0*/  IMAD.MOV.U32 R113, RZ, RZ, R35 ;  /* 0x000000ffff717224 */ /* 0x000fc400078e0023 */
[----:B------:R-:W-:Y:S01]  /*99c0*/  IMAD.MOV.U32 R114, RZ, RZ, R34 ;  /* 0x000000ffff727224 */ /* 0x000fe200078e0022 */
[----:B------:R-:W4:Y:S01]  /*99d0*/  LDL.LU R11, [R1+0x358] ;  /* 0x00035800010b7983 */ /* 0x000f220000300800 */
[----:B------:R-:W-:Y:S02]  /*99e0*/  IMAD.MOV.U32 R115, RZ, RZ, R33 ;  /* 0x000000ffff737224 */ /* 0x000fe400078e0021 */
[----:B------:R-:W-:Y:S01]  /*99f0*/  IMAD.MOV.U32 R116, RZ, RZ, R32 ;  /* 0x000000ffff747224 */ /* 0x000fe200078e0020 */
[----:B------:R-:W4:Y:S01]  /*9a00*/  LDL.LU R13, [R1+0x354] ;  /* 0x00035400010d7983 */ /* 0x000f220000300800 */
[----:B------:R-:W-:Y:S02]  /*9a10*/  IMAD.MOV.U32 R117, RZ, RZ, R31 ;  /* 0x000000ffff757224 */ /* 0x000fe400078e001f */
[----:B------:R-:W-:Y:S01]  /*9a20*/  IMAD.MOV.U32 R119, RZ, RZ, R29 ;  /* 0x000000ffff777224 */ /* 0x000fe200078e001d */
[----:B------:R-:W3:Y:S01]  /*9a30*/  LDL.LU R8, [R1+0x350] ;  /* 0x0003500001087983 */ /* 0x000ee20000300800 */
[----:B------:R-:W-:-:S02]  /*9a40*/  IMAD.MOV.U32 R120, RZ, RZ, R28 ;  /* 0x000000ffff787224 */ /* 0x000fc400078e001c */
[----:B------:R-:W-:Y:S01]  /*9a50*/  IMAD.MOV.U32 R121, RZ, RZ, R27 ;  /* 0x000000ffff797224 */ /* 0x000fe200078e001b */
[----:B------:R-:W4:Y:S01]  /*9a60*/  LDL.LU R9, [R1+0x34c] ;  /* 0x00034c0001097983 */ /* 0x000f220000300800 */
[----:B------:R-:W-:Y:S02]  /*9a70*/  IMAD.MOV.U32 R122, RZ, RZ, R26 ;  /* 0x000000ffff7a7224 */ /* 0x000fe400078e001a */
[----:B------:R-:W-:Y:S01]  /*9a80*/  IMAD.MOV.U32 R123, RZ, RZ, R25 ;  /* 0x000000ffff7b7224 */ /* 0x000fe200078e0019 */
[----:B------:R-:W4:Y:S04]  /*9a90*/  LDL.LU R19, [R1+0x348] ;  /* 0x0003480001137983 */ /* 0x000f280000300800 */
[----:B------:R0:W5:Y:S04]  /*9aa0*/  LDL.LU R5, [R1+0x344] ;  /* 0x0003440001057983 */ /* 0x0001680000300800 */
[----:B------:R-:W4:Y:S04]  /*9ab0*/  LDL.LU R7, [R1+0x340] ;  /* 0x0003400001077983 */ /* 0x000f280000300800 */
[----:B------:R-:W4:Y:S04]  /*9ac0*/  LDL.LU R2, [R1+0x33c] ;  /* 0x00033c0001027983 */ /* 0x000f280000300800 */
[----:B------:R0:W5:Y:S04]  /*9ad0*/  LDL.LU R0, [R1+0x338] ;  /* 0x0003380001007983 */ /* 0x0001680000300800 */
[----:B------:R-:W4:Y:S01]  /*9ae0*/  LDL.LU R3, [R1+0x334] ;  /* 0x0003340001037983 */ /* 0x000f220000300800 */
[----:B--2---:R-:W-:-:S06]  /*9af0*/  WARPGROUP.ARRIVE ;  /* 0x00000000000079c5 */ /* 0x004fcc0000000000 */
[----:B------:R-:W-:Y:S01]  /*9b00*/  HGMMA.64x128x16.F32 R60, R40, gdesc[UR36], R60, gsb0 ;  /* 0x01e00024283c7df0 */ /* 0x000fe2000800083c */
[----:B------:R-:W-:Y:S02]  /*9b10*/  STL [R1+0x320], R59 ;  /* 0x0003203b01007387 */ /* 0x000fe40000100800 */
        /* <DEDUP_REMOVED lines=33> */
[----:B-1----:R-:W2:Y:S04]  /*9d30*/  LDL.LU R79, [R1+0x330] ;  /* 0x00033000014f7983 */ /* 0x002ea80000300800 */
[----:B------:R-:W2:Y:S04]  /*9d40*/  LDL.LU.64 R60, [R1+0x328] ;  /* 0x00032800013c7983 */ /* 0x000ea80000300a00 */
[----:B------:R-:W2:Y:S04]  /*9d50*/  LDL.LU R59, [R1+0x320] ;  /* 0x00032000013b7983 */ /* 0x000ea80000300800 */
[----:B------:R-:W2:Y:S04]  /*9d60*/  LDL.LU R22, [R1+0x114] ;  /* 0x0001140001167983 */ /* 0x000ea80000300800 */
[----:B------:R-:W2:Y:S04]  /*9d70*/  LDL.LU R21, [R1+0x11c] ;  /* 0x00011c0001157983 */ /* 0x000ea80000300800 */
[----:B------:R-:W2:Y:S01]  /*9d80*/  LDL R20, [R1+0x118] ;  /* 0x0001180001147983 */ /* 0x000ea20000100800 */
[----:B------:R-:W-:-:S04]  /*9d90*/  FADD R24, R56, R24 ;  /* 0x0000001838187221 */ /* 0x000fc80000000000 */
[----:B------:R-:W-:-:S04]  /*9da0*/  FADD R24, R58, R24 ;  /* 0x000000183a187221 */ /* 0x000fc80000000000 */
[----:B---3--:R-:W-:-:S04]  /*9db0*/  FADD R24, R8, R24 ;  /* 0x0000001808187221 */ /* 0x008fc80000000000 */
[----:B------:R-:W-:-:S04]  /*9dc0*/  FADD R24, R10, R24 ;  /* 0x000000180a187221 */ /* 0x000fc80000000000 */
[----:B----4-:R-:W-:-:S04]  /*9dd0*/  FADD R24, R12, R24 ;  /* 0x000000180c187221 */ /* 0x010fc80000000000 */
[----:B------:R-:W-:-:S04]  /*9de0*/  FADD R24, R14, R24 ;  /* 0x000000180e187221 */ /* 0x000fc80000000000 */
[----:B------:R-:W-:-:S04]  /*9df0*/  FADD R24, R16, R24 ;  /* 0x0000001810187221 */ /* 0x000fc80000000000 */
[----:B------:R-:W-:-:S04]  /*9e00*/  FADD R24, R17, R24 ;  /* 0x0000001811187221 */ /* 0x000fc80000000000 */
[----:B------:R-:W-:Y:S01]  /*9e10*/  FADD R24, R18, R24 ;  /* 0x0000001812187221 */ /* 0x000fe20000000000 */
[----:B------:R-:W-:-:S04]  /*9e20*/  UIADD3 UR4, UP0, UR4, 0x80, URZ ;  /* 0x0000008004047890 */ /* 0x000fc8000ff1e03f */
[----:B------:R-:W-:Y:S02]  /*9e30*/  UIADD3.X UR5, URZ, UR5, URZ, UP0, !UPT ;  /* 0x000000053f057290 */ /* 0x000fe400087fe43f */
[----:B------:R-:W-:-:S04]  /*9e40*/  UISETP.GE.U32.AND UP0, UPT, UR4, UR9, UPT ;  /* 0x000000090400728c */ /* 0x000fc8000bf06070 */
[----:B------:R-:W-:-:S06]  /*9e50*/  UISETP.GE.U32.AND.EX UP0, UPT, UR5, URZ, UPT, UP0 ;  /* 0x0000003f0500728c */ /* 0x000fcc000bf06100 */
[----:B------:R-:W-:Y:S01]  /*9e60*/  PLOP3.LUT P0, PT, PT, PT, UP0, 0x80, 0x0 ;  /* 0x000000000000781c */ /* 0x000fe20003f0f008 */
[----:B------:R-:W-:Y:S01]  /*9e70*/  ULEA UR6, UR11, UR6, 0x7 ;  /* 0x000000060b067291 */ /* 0x000fe2000f8e383f */
[----:B--2---:R-:W-:-:S04]  /*9e80*/  FADD R79, R9, R79 ;  /* 0x0000004f094f7221 */ /* 0x004fc80000000000 */
[----:B------:R-:W-:-:S04]  /*9e90*/  FADD R79, R11, R79 ;  /* 0x0000004f0b4f7221 */ /* 0x000fc80000000000 */
[----:B------:R-:W-:-:S04]  /*9ea0*/  FADD R79, R13, R79 ;  /* 0x0000004f0d4f7221 */ /* 0x000fc80000000000 */
[----:B------:R-:W-:-:S04]  /*9eb0*/  FADD R79, R15, R79 ;  /* 0x0000004f0f4f7221 */ /* 0x000fc80000000000 */
[----:B------:R-:W-:-:S04]  /*9ec0*/  FADD R79, R4, R79 ;  /* 0x0000004f044f7221 */ /* 0x000fc80000000000 */
[----:B------:R-:W-:-:S04]  /*9ed0*/  FADD R79, R59, R79 ;  /* 0x0000004f3b4f7221 */ /* 0x000fc80000000000 */
[----:B------:R-:W-:Y:S01]  /*9ee0*/  FADD R79, R60, R79 ;  /* 0x0000004f3c4f7221 */ /* 0x000fe20000000000 */
[----:B------:R-:W1:Y:S04]  /*9ef0*/  SHFL.BFLY PT, R4, R24, 0x2, 0x1f ;  /* 0x0c401f0018047f89 */ /* 0x000e6800000e0000 */
[----:B------:R-:W2:Y:S01]  /*9f00*/  SHFL.BFLY PT, R6, R79, 0x2, 0x1f ;  /* 0x0c401f004f067f89 */ /* 0x000ea200000e0000 */
[----:B-1----:R-:W-:Y:S01]  /*9f10*/  FADD R4, R24, R4 ;  /* 0x0000000418047221 */ /* 0x002fe20000000000 */
[----:B--2---:R-:W-:-:S04]  /*9f20*/  FADD R6, R79, R6 ;  /* 0x000000064f067221 */ /* 0x004fc80000000000 */
[----:B------:R-:W1:Y:S04]  /*9f30*/  SHFL.BFLY PT, R8, R4, 0x1, 0x1f ;  /* 0x0c201f0004087f89 */ /* 0x000e6800000e0000 */
[----:B------:R-:W2:Y:S01]  /*9f40*/  SHFL.BFLY PT, R9, R6, 0x1, 0x1f ;  /* 0x0c201f0006097f89 */ /* 0x000ea200000e0000 */
[----:B-1----:R-:W-:Y:S01]  /*9f50*/  FADD R8, R4, R8 ;  /* 0x0000000804087221 */ /* 0x002fe20000000000 */
[----:B--2---:R-:W-:-:S03]  /*9f60*/  FADD R9, R6, R9 ;  /* 0x0000000906097221 */ /* 0x004fc60000000000 */
[----:B------:R-:W-:Y:S01]  /*9f70*/  FFMA R22, R19, R22, R8 ;  /* 0x0000001613167223 */ /* 0x000fe20000000008 */
[----:B------:R-:W-:-:S04]  /*9f80*/  FFMA R21, R61, R21, R9 ;  /* 0x000000153d157223 */ /* 0x000fc80000000009 */
[----:B------:R0:W-:Y:S04]  /*9f90*/  STL [R1+0x114], R22 ;  /* 0x0001141601007387 */ /* 0x0001e80000100800 */
[----:B------:R0:W-:Y:S04]  /*9fa0*/  STL [R1+0x11c], R21 ;  /* 0x00011c1501007387 */ /* 0x0001e80000100800 */
[----:B------:R0:W-:Y:S04]  /*9fb0*/  STL [R1+0x10c], R7 ;  /* 0x00010c0701007387 */ /* 0x0001e80000100800 */
[----:B------:R0:W-:Y:S01]  /*9fc0*/  STL [R1+0x100], R2 ;  /* 0x0001000201007387 */ /* 0x0001e20000100800 */
[----:B------:R-:W-:-:S02]  /*9fd0*/  IMAD R3, R20, 0x80, R3 ;  /* 0x0000008014037824 */ /* 0x000fc400078e0203 */
[----:B------:R-:W-:Y:S01]  /*9fe0*/  IMAD.MOV.U32 R4, RZ, RZ, R7 ;  /* 0x000000ffff047224 */ /* 0x000fe200078e0007 */
[----:B------:R-:W-:Y:S06]  /*9ff0*/  @!P0 BRA `(.L_x_1) ;  /* 0xffffff9000c88947 */ /* 0x000fec000383ffff */
.L_x_0:
[----:B-----5:R-:W2:Y:S01]  /*a000*/  LDL.LU R0, [R1+0x114] ;  /* 0x0001140001007983 */ /* 0x020ea20000300800 */
[----:B------:R-:W1:Y:S01]  /*a010*/  LDC R115, c[0x0][0x278] ;  /* 0x00009e00ff737b82 */ /* 0x000e620000000800 */
[----:B------:R-:W-:Y:S02]  /*a020*/  ULDC.64 UR4, c[0x0][0x270] ;  /* 0x00009c0000047ab9 */ /* 0x000fe40000000a00 */
[----:B0-----:R-:W3:Y:S04]  /*a030*/  LDL.LU R22, [R1+0x11c] ;  /* 0x00011c0001167983 */ /* 0x001ee80000300800 */
        /* <DEDUP_REMOVED lines=61> */
[----:B--2---:R-:W-:Y:S01]  /*a410*/  FSETP.GT.AND P0, PT, |R0|, 8.50705917302346158658e+37, PT ;  /* 0x7e8000000000780b */ /* 0x004fe20003f04200 */
[----:B------:R-:W0:Y:S01]  /*a420*/  S2R R120, SR_TID.X ;  /* 0x0000000000787919 */ /* 0x000e220000002100 */
[----:B---3--:R-:W-:Y:S01]  /*a430*/  FSETP.GT.AND P1, PT, |R22|, 8.50705917302346158658e+37, PT ;  /* 0x7e8000001600780b */ /* 0x008fe20003f24200 */
[----:B----4-:R-:W-:Y:S01]  /*a440*/  FMUL R71, R68, 0.25 ;  /* 0x3e80000044477820 */ /* 0x010fe20000400000 */
[----:B------:R-:W-:-:S02]  /*a450*/  FSETP.GEU.AND P4, PT, |R0|, 1.175494350822287508e-38, PT ;  /* 0x008000000000780b */ /* 0x000fc40003f8e200 */
[----:B------:R-:W-:Y:S01]  /*a460*/  FSETP.GEU.AND P3, PT, R0, 1.175494350822287508e-38, PT ;  /* 0x008000000000780b */ /* 0x000fe20003f6e000 */
[----:B------:R-:W-:Y:S01]  /*a470*/  FMUL R70, R66, 0.25 ;  /* 0x3e80000042467820 */ /* 0x000fe20000400000 */
[----:B------:R-:W-:Y:S01]  /*a480*/  FSEL R71, R71, R68, P0 ;  /* 0x0000004447477208 */ /* 0x000fe20000000000 */
[----:B------:R-:W-:Y:S01]  /*a490*/  FMUL R67, R63, 0.25 ;  /* 0x3e8000003f437820 */ /* 0x000fe20000400000 */
[----:B------:R-:W-:Y:S02]  /*a4a0*/  FSETP.GEU.AND P2, PT, R22, 1.175494350822287508e-38, PT ;  /* 0x008000001600780b */ /* 0x000fe40003f4e000 */
[----:B------:R-:W-:Y:S01]  /*a4b0*/  FSEL R70, R70, R66, P0 ;  /* 0x0000004246467208 */ /* 0x000fe20000000000 */
[----:B------:R-:W-:Y:S01]  /*a4c0*/  FMUL R74, R61, 0.25 ;  /* 0x3e8000003d4a7820 */ /* 0x000fe20000400000 */
[----:B------:R-:W-:Y:S01]  /*a4d0*/  FSEL R67, R67, R63, P0 ;  /* 0x0000003f43437208 */ /* 0x000fe20000000000 */
[----:B------:R-:W-:-:S03]  /*a4e0*/  FMUL R5, R53, 0.25 ;  /* 0x3e80000035057820 */ /* 0x000fc60000400000 */
        /* <DEDUP_REMOVED lines=50> */
[----:B------:R-:W-:Y:S02]  /*a810*/  FSEL R21, R21, R60, P0 ;  /* 0x0000003c15157208 */ /* 0x000fe40000000000 */
[----:B------:R-:W-:Y:S02]  /*a820*/  MOV R64, R58 ;  /* 0x0000003a00407202 */ /* 0x000fe40000000f00 */
[----:B------:R-:W-:Y:S01]  /*a830*/  FSEL R23, R23, R59, P0 ;  /* 0x0000003b17177208 */ /* 0x000fe20000000000 */
[----:B------:R-:W-:Y:S02]  /*a840*/  IMAD.MOV.U32 R62, RZ, RZ, R57 ;  /* 0x000000ffff3e7224 */ /* 0x000fe400078e0039 */
[----:B------:R-:W-:Y:S02]  /*a850*/  IMAD.MOV.U32 R60, RZ, RZ, R56 ;  /* 0x000000ffff3c7224 */ /* 0x000fe400078e0038 */
[----:B------:R-:W-:-:S02]  /*a860*/  IMAD.MOV.U32 R59, RZ, RZ, R55 ;  /* 0x000000ffff3b7224 */ /* 0x000fc400078e0037 */
[----:B------:R-:W-:Y:S02]  /*a870*/  IMAD.MOV.U32 R58, RZ, RZ, R51 ;  /* 0x000000ffff3a7224 */ /* 0x000fe400078e0033 */
[----:B------:R-:W-:Y:S02]  /*a880*/  IMAD.MOV.U32 R57, RZ, RZ, R50 ;  /* 0x000000ffff397224 */ /* 0x000fe400078e0032 */
[----:B------:R-:W-:Y:S02]  /*a890*/  IMAD.MOV.U32 R56, RZ, RZ, R48 ;  /* 0x000000ffff387224 */ /* 0x000fe400078e0030 */
[----:B------:R-:W-:Y:S01]  /*a8a0*/  FMUL R86, R30, 0.25 ;  /* 0x3e8000001e567820 */ /* 0x000fe20000400000 */
[----:B------:R-:W-:Y:S01]  /*a8b0*/  FMUL R84, R25, 0.25 ;  /* 0x3e80000019547820 */ /* 0x000fe20000400000 */
[----:B------:R-:W-:Y:S01]  /*a8c0*/  FMUL R79, R43, 0.25 ;  /* 0x3e8000002b4f7820 */ /* 0x000fe20000400000 */
[----:B------:R-:W-:Y:S01]  /*a8d0*/  IMAD.MOV.U32 R55, RZ, RZ, R47 ;  /* 0x000000ffff377224 */ /* 0x000fe200078e002f */
[----:B------:R-:W-:Y:S01]  /*a8e0*/  MOV R51, R42 ;  /* 0x0000002a00337202 */ /* 0x000fe20000000f00 */
[----:B------:R-:W-:-:S02]  /*a8f0*/  IMAD.MOV.U32 R50, RZ, RZ, R40 ;  /* 0x000000ffff327224 */ /* 0x000fc400078e0028 */
[----:B------:R-:W-:Y:S01]  /*a900*/  IMAD.MOV.U32 R48, RZ, RZ, R39 ;  /* 0x000000ffff307224 */ /* 0x000fe200078e0027 */
[----:B------:R-:W-:Y:S01]  /*a910*/  FSEL R86, R86, R30, P1 ;  /* 0x0000001e56567208 */ /* 0x000fe20000800000 */
[----:B------:R-:W-:Y:S01]  /*a920*/  FMUL R99, R31, 0.25 ;  /* 0x3e8000001f637820 */ /* 0x000fe20000400000 */
[----:B------:R-:W-:Y:S02]  /*a930*/  IMAD.MOV.U32 R40, RZ, RZ, R36 ;  /* 0x000000ffff287224 */ /* 0x000fe400078e0024 */
[----:B------:R-:W2:Y:S01]  /*a940*/  LDL.LU R36, [R1+0x10] ;  /* 0x0000100001247983 */ /* 0x000ea20000300800 */
[----:B------:R-:W-:Y:S02]  /*a950*/  IMAD.MOV.U32 R42, RZ, RZ, R37 ;  /* 0x000000ffff2a7224 */ /* 0x000fe400078e0025 */
[----:B------:R-:W-:Y:S01]  /*a960*/  IMAD.MOV.U32 R39, RZ, RZ, R35 ;  /* 0x000000ffff277224 */ /* 0x000fe200078e0023 */
[----:B------:R-:W3:Y:S01]  /*a970*/  LDL.LU R37, [R1+0x4] ;  /* 0x0000040001257983 */ /* 0x000ee20000300800 */
[----:B------:R-:W-:Y:S01]  /*a980*/  FSEL R84, R84, R25, P1 ;  /* 0x0000001954547208 */ /* 0x000fe20000800000 */
[----:B------:R-:W-:-:S02]  /*a990*/  IMAD.MOV.U32 R47, RZ, RZ, R38 ;  /* 0x000000ffff2f7224 */ /* 0x000fc400078e0026 */
[----:B------:R-:W-:Y:S01]  /*a9a0*/  FMUL R85, R27, 0.25 ;  /* 0x3e8000001b557820 */ /* 0x000fe20000400000 */
[----:B------:R-:W4:Y:S01]  /*a9b0*/  LDL.LU R35, [R1] ;  /* 0x0000000001237983 */ /* 0x000f220000300800 */
[----:B------:R-:W-:Y:S01]  /*a9c0*/  FMUL R30, R44, 0.25 ;  /* 0x3e8000002c1e7820 */ /* 0x000fe20000400000 */
[----:B------:R-:W-:Y:S01]  /*a9d0*/  FSEL R99, R99, R31, P1 ;  /* 0x0000001f63637208 */ /* 0x000fe20000800000 */
[----:B------:R-:W-:Y:S01]  /*a9e0*/  FMUL R68, R50, 0.25 ;  /* 0x3e80000032447820 */ /* 0x000fe20000400000 */
[----:B------:R-:W-:Y:S01]  /*a9f0*/  FMUL R91, R48, 0.25 ;  /* 0x3e800000305b7820 */ /* 0x000fe20000400000 */
[----:B------:R-:W-:Y:S01]  /*aa00*/  FMUL R25, R28, 0.25 ;  /* 0x3e8000001c197820 */ /* 0x000fe20000400000 */
[----:B------:R-:W-:Y:S01]  /*aa10*/  FSEL R30, R30, R44, P1 ;  /* 0x0000002c1e1e7208 */ /* 0x000fe20000800000 */
[----:B------:R-:W-:Y:S01]  /*aa20*/  FMUL R44, R34, 0.25 ;  /* 0x3e800000222c7820 */ /* 0x000fe20000400000 */
[----:B------:R-:W-:Y:S01]  /*aa30*/  FSEL R79, R79, R43, P1 ;  /* 0x0000002b4f4f7208 */ /* 0x000fe20000800000 */
[----:B------:R-:W-:-:S02]  /*aa40*/  IMAD.MOV.U32 R38, RZ, RZ, R26 ;  /* 0x000000ffff267224 */ /* 0x000fc400078e001a */
[----:B------:R-:W-:Y:S01]  /*aa50*/  FMUL R24, R65, 0.25 ;  /* 0x3e80000041187820 */ /* 0x000fe20000400000 */
[----:B------:R-:W-:Y:S02]  /*aa60*/  FSEL R44, R44, R34, P1 ;  /* 0x000000222c2c7208 */ /* 0x000fe40000800000 */
[----:B0-----:R-:W-:-:S04]  /*aa70*/  SHF.R.U32.HI R34, RZ, 0x8, R120 ;  /* 0x00000008ff227819 */ /* 0x001fc80000011678 */
[----:B------:R-:W-:Y:S02]  /*aa80*/  SGXT.U32 R34, R34, 0x1 ;  /* 0x000000012222781a */ /* 0x000fe40000000000 */
[----:B------:R-:W-:-:S03]  /*aa90*/  LOP3.LUT R31, R120, 0x7, RZ, 0xc0, !PT ;  /* 0x00000007781f7812 */ /* 0x000fc600078ec0ff */
[----:B-1----:R-:W-:Y:S02]  /*aaa0*/  IMAD R75, R34, R115, RZ ;  /* 0x00000073224b7224 */ /* 0x002fe400078e02ff */
[----:B------:R-:W-:Y:S01]  /*aab0*/  IMAD.SHL.U32 R34, R120, 0x4, RZ ;  /* 0x0000000478227824 */ /* 0x000fe200078e00ff */
[----:B------:R-:W-:-:S04]  /*aac0*/  FSEL R68, R68, R50, P1 ;  /* 0x0000003244447208 */ /* 0x000fc80000800000 */
[----:B------:R-:W-:Y:S02]  /*aad0*/  LOP3.LUT R34, R34, 0x3c0, RZ, 0xc0, !PT ;  /* 0x000003c022227812 */ /* 0x000fe400078ec0ff */
[----:B------:R-:W-:Y:S01]  /*aae0*/  FSEL R91, R91, R48, P1 ;  /* 0x000000305b5b7208 */ /* 0x000fe20000800000 */
[----:B------:R-:W-:Y:S01]  /*aaf0*/  FMUL R92, R47, 0.25 ;  /* 0x3e8000002f5c7820 */ /* 0x000fe20000400000 */
[----:B------:R-:W-:Y:S01]  /*ab00*/  FMUL R43, R33, 0.25 ;  /* 0x3e800000212b7820 */ /* 0x000fe20000400000 */
[----:B------:R-:W-:Y:S01]  /*ab10*/  FSEL R25, R25, R28, P1 ;  /* 0x0000001c19197208 */ /* 0x000fe20000800000 */
[----:B------:R-:W-:Y:S02]  /*ab20*/  FMUL R28, R32, 0.25 ;  /* 0x3e800000201c7820 */ /* 0x000fe40000400000 */
[----:B------:R-:W-:Y:S01]  /*ab30*/  FSEL R92, R92, R47, P1 ;  /* 0x0000002f5c5c7208 */ /* 0x000fe20000800000 */
[----:B------:R-:W-:Y:S01]  /*ab40*/  FMUL R47, R22, 8388608 ;  /* 0x4b000000162f7820 */ /* 0x000fe20000400000 */
[----:B------:R-:W-:Y:S01]  /*ab50*/  FSEL R43, R43, R33, P1 ;  /* 0x000000212b2b7208 */ /* 0x000fe20000800000 */
[----:B------:R-:W-:Y:S01]  /*ab60*/  FMUL R33, R45, 0.25 ;  /* 0x3e8000002d217820 */ /* 0x000fe20000400000 */
[----:B------:R-:W-:Y:S01]  /*ab70*/  FSEL R85, R85, R27, P1 ;  /* 0x0000001b55557208 */ /* 0x000fe20000800000 */
[----:B------:R-:W-:Y:S01]  /*ab80*/  FMUL R27, R29, 0.25 ;  /* 0x3e8000001d1b7820 */ /* 0x000fe20000400000 */
[----:B------:R-:W-:Y:S01]  /*ab90*/  FSEL R28, R28, R32, P1 ;  /* 0x000000201c1c7208 */ /* 0x000fe20000800000 */
[----:B------:R-:W-:Y:S01]  /*aba0*/  FMUL R32, R46, 0.25 ;  /* 0x3e8000002e207820 */ /* 0x000fe20000400000 */
[----:B------:R-:W-:Y:S01]  /*abb0*/  FSEL R47, R47, R22, !P2 ;  /* 0x000000162f2f7208 */ /* 0x000fe20005000000 */
[----:B------:R-:W-:Y:S01]  /*abc0*/  FMUL R26, R64, 0.25 ;  /* 0x3e800000401a7820 */ /* 0x000fe20000400000 */
[----:B------:R-:W-:Y:S01]  /*abd0*/  FSEL R33, R33, R45, P1 ;  /* 0x0000002d21217208 */ /* 0x000fe20000800000 */
[----:B------:R-:W-:Y:S01]  /*abe0*/  FMUL R45, R58, 0.25 ;  /* 0x3e8000003a2d7820 */ /* 0x000fe20000400000 */
[----:B------:R-:W-:Y:S01]  /*abf0*/  FSEL R27, R27, R29, P1 ;  /* 0x0000001d1b1b7208 */ /* 0x000fe20000800000 */
[----:B------:R-:W-:Y:S01]  /*ac00*/  FMUL R76, R59, 0.25 ;  /* 0x3e8000003b4c7820 */ /* 0x000fe20000400000 */
[----:B------:R-:W-:Y:S01]  /*ac10*/  FSEL R32, R32, R46, P1 ;  /* 0x0000002e20207208 */ /* 0x000fe20000800000 */
[----:B------:R-:W-:Y:S01]  /*ac20*/  FMUL R29, R49, 0.25 ;  /* 0x3e800000311d7820 */ /* 0x000fe20000400000 */
[----:B------:R-:W-:Y:S01]  /*ac30*/  FMUL R46, R57, 0.25 ;  /* 0x3e800000392e7820 */ /* 0x000fe20000400000 */
[----:B------:R-:W-:Y:S01]  /*ac40*/  LOP3.LUT R117, R120, 0x8, RZ, 0xc0, !PT ;  /* 0x0000000878757812 */ /* 0x000fe200078ec0ff */
[----:B------:R-:W-:Y:S01]  /*ac50*/  VIADD R88, R47, 0xc0cafb0d ;  /* 0xc0cafb0d2f587836 */ /* 0x000fe20000000000 */
[----:B------:R-:W-:-:S02]  /*ac60*/  FSEL R69, RZ, -23, P2 ;  /* 0xc1b80000ff457808 */ /* 0x000fc40001000000 */
[----:B------:R-:W-:Y:S02]  /*ac70*/  FSEL R24, R24, R65, P0 ;  /* 0x0000004118187208 */ /* 0x000fe40000000000 */
[----:B------:R-:W-:Y:S02]  /*ac80*/  FSEL R26, R26, R64, P0 ;  /* 0x000000401a1a7208 */ /* 0x000fe40000000000 */
[----:B------:R-:W-:Y:S01]  /*ac90*/  FSETP.GEU.AND P2, PT, |R22|, 1.175494350822287508e-38, PT ;  /* 0x008000001600780b */ /* 0x000fe20003f4e200 */
[----:B------:R-:W-:Y:S01]  /*aca0*/  FMUL R96, R39, 0.25 ;  /* 0x3e80000027607820 */ /* 0x000fe20000400000 */
[----:B------:R-:W-:Y:S02]  /*acb0*/  FSEL R45, R45, R58, P1 ;  /* 0x0000003a2d2d7208 */ /* 0x000fe40000800000 */
[----:B------:R-:W-:Y:S01]  /*acc0*/  FSEL R76, R76, R59, P1 ;  /* 0x0000003b4c4c7208 */ /* 0x000fe20000800000 */
[----:B------:R-:W-:Y:S01]  /*acd0*/  FMUL R59, R51, 0.25 ;  /* 0x3e800000333b7820 */ /* 0x000fe20000400000 */
[----:B------:R-:W-:Y:S01]  /*ace0*/  FSEL R29, R29, R49, P1 ;  /* 0x000000311d1d7208 */ /* 0x000fe20000800000 */
[----:B------:R-:W-:Y:S01]  /*acf0*/  FMUL R49, R56, 0.25 ;  /* 0x3e80000038317820 */ /* 0x000fe20000400000 */
[----:B------:R-:W-:Y:S01]  /*ad00*/  FSEL R46, R46, R57, P1 ;  /* 0x000000392e2e7208 */ /* 0x000fe20000800000 */
[----:B------:R-:W-:Y:S01]  /*ad10*/  FMUL R57, R55, 0.25 ;  /* 0x3e80000037397820 */ /* 0x000fe20000400000 */
[----:B------:R-:W-:Y:S01]  /*ad20*/  FSEL R58, RZ, -23, P3 ;  /* 0xc1b80000ff3a7808 */ /* 0x000fe20001800000 */
[----:B------:R-:W-:Y:S01]  /*ad30*/  @!P4 FMUL R3, R3, 16777216 ;  /* 0x4b8000000303c820 */ /* 0x000fe20000400000 */
[----:B------:R-:W-:Y:S01]  /*ad40*/  LOP3.LUT R88, R88, 0xff800000, RZ, 0xc0, !PT ;  /* 0xff80000058587812 */ /* 0x000fe200078ec0ff */
[----:B------:R-:W-:Y:S01]  /*ad50*/  @!P4 FMUL R7, R7, 16777216 ;  /* 0x4b8000000707c820 */ /* 0x000fe20000400000 */
        /* <DEDUP_REMOVED lines=30> */
[----:B------:R-:W-:Y:S01]  /*af40*/  FSEL R96, R96, R39, P1 ;  /* 0x0000002760607208 */ /* 0x000fe20000800000 */
[----:B------:R-:W-:Y:S01]  /*af50*/  @P1 FMUL R22, R22, 0.25 ;  /* 0x3e80000016161820 */ /* 0x000fe20000400000 */
[----:B------:R-:W-:-:S02]  /*af60*/  FSEL R49, R49, R56, P1 ;  /* 0x0000003831317208 */ /* 0x000fc40000800000 */
[----:B------:R-:W-:Y:S02]  /*af70*/  FSEL R57, R57, R55, P1 ;  /* 0x0000003739397208 */ /* 0x000fe40000800000 */
[----:B------:R-:W-:Y:S01]  /*af80*/  FSEL R59, R59, R51, P1 ;  /* 0x000000333b3b7208 */ /* 0x000fe20000800000 */
[----:B------:R-:W-:Y:S01]  /*af90*/  @!P2 FMUL R22, R22, 16777216 ;  /* 0x4b8000001616a820 */ /* 0x000fe20000400000 */
[----:B------:R-:W-:-:S05]  /*afa0*/  FMUL R100, R38, 0.25 ;  /* 0x3e80000026647820 */ /* 0x000fca0000400000 */
[----:B------:R-:W0:Y:S01]  /*afb0*/  MUFU.RCP R22, R22 ;  /* 0x0000001600167308 */ /* 0x000e220000001000 */
[----:B------:R-:W-:-:S05]  /*afc0*/  FSEL R100, R100, R38, P1 ;  /* 0x0000002664647208 */ /* 0x000fca0000800000 */
[----:B------:R-:W-:Y:S01]  /*afd0*/  @!P2 FMUL R100, R100, 16777216 ;  /* 0x4b8000006464a820 */ /* 0x000fe20000400000 */
[----:B------:R-:W-:Y:S01]  /*afe0*/  FMUL R65, R62, 0.25 ;  /* 0x3e8000003e417820 */ /* 0x000fe20000400000 */
[----:B------:R-:W-:Y:S01]  /*aff0*/  FMUL R78, R60, 0.25 ;  /* 0x3e8000003c4e7820 */ /* 0x000fe20000400000 */
[----:B------:R-:W-:Y:S01]  /*b000*/  FMUL R93, R42, 0.25 ;  /* 0x3e8000002a5d7820 */ /* 0x000fe20000400000 */
[----:B------:R-:W-:Y:S01]  /*b010*/  FMUL R95, R40, 0.25 ;  /* 0x3e800000285f7820 */ /* 0x000fe20000400000 */
[----:B0-----:R-:W-:Y:S01]  /*b020*/  FMUL R100, R22, R100 ;  /* 0x0000006416647220 */ /* 0x001fe20000400000 */
[----:B------:R-:W-:Y:S02]  /*b030*/  FSEL R65, R65, R62, P1 ;  /* 0x0000003e41417208 */ /* 0x000fe40000800000 */
[----:B------:R-:W-:Y:S02]  /*b040*/  FSEL R78, R78, R60, P1 ;  /* 0x0000003c4e4e7208 */ /* 0x000fe40000800000 */
[----:B------:R-:W-:-:S02]  /*b050*/  FSEL R93, R93, R42, P1 ;  /* 0x0000002a5d5d7208 */ /* 0x000fc40000800000 */
[----:B------:R-:W-:Y:S01]  /*b060*/  FSEL R95, R95, R40, P1 ;  /* 0x000000285f5f7208 */ /* 0x000fe20000800000 */
        /* <DEDUP_REMOVED lines=28> */
[----:B------:R-:W-:-:S05]  /*b230*/  IMAD.SHL.U32 R118, R120, 0x10, RZ ;  /* 0x0000001078767824 */ /* 0x000fca00078e00ff */
[----:B------:R-:W-:Y:S01]  /*b240*/  LOP3.LUT R118, R118, 0x1ff0, RZ, 0xc0, !PT ;  /* 0x00001ff076767812 */ /* 0x000fe200078ec0ff */
[----:B--2---:R-:W-:-:S05]  /*b250*/  FMUL R102, R36, 0.25 ;  /* 0x3e80000024667820 */ /* 0x004fca0000400000 */
[----:B------:R-:W-:Y:S02]  /*b260*/  FSEL R102, R102, R36, P1 ;  /* 0x0000002466667208 */ /* 0x000fe40000800000 */
[----:B------:R-:W-:-:S05]  /*b270*/  LEA R36, R31, UR8, 0x4 ;  /* 0x000000081f247c11 */ /* 0x000fca000f8e20ff */
[----:B------:R-:W-:-:S04]  /*b280*/  IMAD R31, R31, -0x8, R36 ;  /* 0xfffffff81f1f7824 */ /* 0x000fc800078e0224 */
[----:B------:R-:W-:Y:S02]  /*b290*/  IMAD.IADD R50, R34, 0x1, R31 ;  /* 0x0000000122327824 */ /* 0x000fe400078e021f */
[----:B------:R-:W-:-:S05]  /*b2a0*/  FMUL R31, R0, 8388608 ;  /* 0x4b000000001f7820 */ /* 0x000fca0000400000 */
[----:B------:R-:W-:Y:S01]  /*b2b0*/  FSEL R48, R31, R0, !P3 ;  /* 0x000000001f307208 */ /* 0x000fe20005800000 */
[----:B------:R-:W-:-:S04]  /*b2c0*/  @P0 FMUL R0, R0, 0.25 ;  /* 0x3e80000000000820 */ /* 0x000fc80000400000 */
[----:B------:R-:W-:Y:S01]  /*b2d0*/  @!P4 FMUL R0, R0, 16777216 ;  /* 0x4b8000000000c820 */ /* 0x000fe20000400000 */
[----:B------:R-:W-:-:S05]  /*b2e0*/  VIADD R87, R48, 0xc0cafb0d ;  /* 0xc0cafb0d30577836 */ /* 0x000fca0000000000 */
[----:B------:R-:W0:Y:S01]  /*b2f0*/  MUFU.RCP R0, R0 ;  /* 0x0000000000007308 */ /* 0x000e220000001000 */
[----:B----4-:R-:W-:Y:S01]  /*b300*/  FMUL R104, R35, 0.25 ;  /* 0x3e80000023687820 */ /* 0x010fe20000400000 */
[----:B------:R-:W-:Y:S01]  /*b310*/  IMAD.SHL.U32 R34, R120, 0x8, RZ ;  /* 0x0000000878227824 */ /* 0x000fe200078e00ff */
[----:B------:R-:W-:Y:S01]  /*b320*/  LOP3.LUT R87, R87, 0xff800000, RZ, 0xc0, !PT ;  /* 0xff80000057577812 */ /* 0x000fe200078ec0ff */
[----:B---3--:R-:W-:Y:S02]  /*b330*/  FMUL R103, R37, 0.25 ;  /* 0x3e80000025677820 */ /* 0x008fe40000400000 */
[----:B------:R-:W-:Y:S02]  /*b340*/  FSEL R104, R104, R35, P1 ;  /* 0x0000002368687208 */ /* 0x000fe40000800000 */
[----:B------:R-:W-:Y:S02]  /*b350*/  LOP3.LUT R80, R34, 0xf80, RZ, 0xc0, !PT ;  /* 0x00000f8022507812 */ /* 0x000fe400078ec0ff */
[----:B------:R-:W-:-:S02]  /*b360*/  LEA R35, R117, R36, 0x9 ;  /* 0x0000002475237211 */ /* 0x000fc400078e48ff */
[----:B------:R-:W-:Y:S02]  /*b370*/  I2FP.F32.S32 R31, R87 ;  /* 0x00000057001f7245 */ /* 0x000fe40000201400 */
[----:B------:R-:W-:Y:S01]  /*b380*/  LEA.HI R117, R117, R50, RZ, 0x1f ;  /* 0x0000003275757211 */ /* 0x000fe200078ff8ff */
[----:B------:R-:W-:Y:S01]  /*b390*/  IMAD.IADD R80, R80, 0x1, R35 ;  /* 0x0000000150507824 */ /* 0x000fe200078e0223 */
[----:B------:R-:W-:Y:S01]  /*b3a0*/  FSEL R103, R103, R37, P1 ;  /* 0x0000002567677208 */ /* 0x000fe20000800000 */
[----:B------:R-:W-:Y:S01]  /*b3b0*/  FFMA.FTZ R58, R31, 1.1920928955078125e-07, R58 ;  /* 0x340000001f3a7823 */ /* 0x000fe2000001003a */
[C---:B0-----:R-:W-:Y:S01]  /*b3c0*/  FMUL R35, R0.reuse, R3 ;  /* 0x0000000300237220 */ /* 0x041fe20000400000 */
[C---:B------:R-:W-:Y:S01]  /*b3d0*/  FMUL R39, R0.reuse, R7 ;  /* 0x0000000700277220 */ /* 0x040fe20000400000 */
        /* <DEDUP_REMOVED lines=29> */
[----:B------:R-:W-:Y:S01]  /*b5b0*/  FMUL R7, R0, R26 ;  /* 0x0000001a00077220 */ /* 0x000fe20000400000 */
[----:B------:R-:W-:-:S02]  /*b5c0*/  IMAD.IADD R3, R47, 0x1, -R88 ;  /* 0x000000012f037824 */ /* 0x000fc400078e0a58 */
[----:B------:R-:W-:Y:S02]  /*b5d0*/  IMAD.IADD R0, R48, 0x1, -R87 ;  /* 0x0000000130007824 */ /* 0x000fe400078e0a57 */
[----:B------:R-:W-:Y:S02]  /*b5e0*/  IMAD.MOV.U32 R9, RZ, RZ, 0x3dc6b27f ;  /* 0x3dc6b27fff097424 */ /* 0x000fe400078e00ff */
[----:B------:R-:W-:Y:S01]  /*b5f0*/  FADD R3, R3, -1 ;  /* 0xbf80000003037421 */ /* 0x000fe20000000000 */
[----:B------:R-:W-:-:S03]  /*b600*/  FADD R0, R0, -1 ;  /* 0xbf80000000007421 */ /* 0x000fc60000000000 */
[-C--:B------:R-:W-:Y:S01]  /*b610*/  FFMA.FTZ R6, R3, R9.reuse, -0.16845393180847167969 ;  /* 0xbe2c7f3003067423 */ /* 0x080fe20000010009 */
[----:B------:R-:W-:-:S03]  /*b620*/  FFMA.FTZ R9, R0, R9, -0.16845393180847167969 ;  /* 0xbe2c7f3000097423 */ /* 0x000fc60000010009 */
[----:B------:R-:W-:Y:S01]  /*b630*/  FFMA.FTZ R6, R3, R6, 0.1716887056827545166 ;  /* 0x3e2fcf2a03067423 */ /* 0x000fe20000010006 */
[----:B------:R-:W-:-:S03]  /*b640*/  FFMA.FTZ R9, R0, R9, 0.1716887056827545166 ;  /* 0x3e2fcf2a00097423 */ /* 0x000fc60000010009 */
[C---:B------:R-:W-:Y:S01]  /*b650*/  FFMA.FTZ R6, R3.reuse, R6, -0.17900948226451873779 ;  /* 0xbe374e4303067423 */ /* 0x040fe20000010006 */
[----:B------:R-:W-:Y:S01]  /*b660*/  FFMA.FTZ R9, R0, R9, -0.17900948226451873779 ;  /* 0xbe374e4300097423 */ /* 0x000fe20000010009 */
[----:B------:R-:W-:Y:S02]  /*b670*/  @!P2 FMUL R102, R102, 16777216 ;  /* 0x4b8000006666a820 */ /* 0x000fe40000400000 */
[----:B------:R-:W-:Y:S01]  /*b680*/  FFMA.FTZ R6, R3, R6, 0.20512372255325317383 ;  /* 0x3e520bf403067423 */ /* 0x000fe20000010006 */
[----:B------:R-:W-:Y:S01]  /*b690*/  FFMA.FTZ R9, R0, R9, 0.20512372255325317383 ;  /* 0x3e520bf400097423 */ /* 0x000fe20000010009 */
[----:B------:R-:W-:Y:S01]  /*b6a0*/  @!P2 FMUL R104, R104, 16777216 ;  /* 0x4b8000006868a820 */ /* 0x000fe20000400000 */
[----:B------:R-:W-:Y:S01]  /*b6b0*/  @!P2 FMUL R103, R103, 16777216 ;  /* 0x4b8000006767a820 */ /* 0x000fe20000400000 */
[C---:B------:R-:W-:Y:S01]  /*b6c0*/  FFMA.FTZ R6, R3.reuse, R6, -0.24046532809734344482 ;  /* 0xbe763c8b03067423 */ /* 0x040fe20000010006 */
[----:B------:R-:W-:Y:S01]  /*b6d0*/  FFMA.FTZ R9, R0, R9, -0.24046532809734344482 ;  /* 0xbe763c8b00097423 */ /* 0x000fe20000010009 */
[C---:B------:R-:W-:Y:S01]  /*b6e0*/  FMUL R8, R22.reuse, R102 ;  /* 0x0000006616087220 */ /* 0x040fe20000400000 */
[C---:B------:R-:W-:Y:S01]  /*b6f0*/  FMUL R17, R22.reuse, R104 ;  /* 0x0000006816117220 */ /* 0x040fe20000400000 */
[----:B------:R-:W-:Y:S01]  /*b700*/  FFMA.FTZ R6, R3, R6, 0.28857114911079406738 ;  /* 0x3e93bf9903067423 */ /* 0x000fe20000010006 */
[----:B------:R-:W-:Y:S01]  /*b710*/  FMUL R103, R22, R103 ;  /* 0x0000006716677220 */ /* 0x000fe20000400000 */
[----:B------:R-:W-:-:S02]  /*b720*/  FFMA.FTZ R9, R0, R9, 0.28857114911079406738 ;  /* 0x3e93bf9900097423 */ /* 0x000fc40000010009 */
[----:B------:R-:W-:Y:S01]  /*b730*/  F2FP.F16.F32.PACK_AB R8, R8, R17 ;  /* 0x000000110808723e */ /* 0x000fe200000000ff */
[----:B------:R-:W-:Y:S01]  /*b740*/  FFMA.FTZ R6, R3, R6, -0.36067417263984680176 ;  /* 0xbeb8aa4903067423 */ /* 0x000fe20000010006 */
[----:B------:R-:W-:Y:S01]  /*b750*/  FFMA.FTZ R17, R0, R9, -0.36067417263984680176 ;  /* 0xbeb8aa4900117423 */ /* 0x000fe20000010009 */
[----:B------:R-:W-:Y:S02]  /*b760*/  F2FP.F16.F32.PACK_AB R9, R100, R103 ;  /* 0x000000676409723e */ /* 0x000fe400000000ff */
[----:B------:R-:W-:Y:S02]  /*b770*/  F2FP.F16.F32.PACK_AB R10, R10, R7 ;  /* 0x000000070a0a723e */ /* 0x000fe400000000ff */
[----:B------:R-:W-:Y:S01]  /*b780*/  F2FP.F16.F32.PACK_AB R11, R11, R24 ;  /* 0x000000180b0b723e */ /* 0x000fe200000000ff */
[----:B------:R-:W-:Y:S01]  /*b790*/  BAR.SYNC.DEFER_BLOCKING 0x0 ;  /* 0x0000000000007b1d */ /* 0x000fe20000010000 */
[----:B------:R-:W-:Y:S01]  /*b7a0*/  FFMA.FTZ R18, R3, R6, 0.48089820146560668945 ;  /* 0x3ef6384a03127423 */ /* 0x000fe20000010006 */
[----:B------:R-:W-:-:S03]  /*b7b0*/  FFMA.FTZ R17, R0, R17, 0.48089820146560668945 ;  /* 0x3ef6384a00117423 */ /* 0x000fc60000010011 */
[----:B------:R-:W-:Y:S01]  /*b7c0*/  FFMA.FTZ R18, R3, R18, -0.72134751081466674805 ;  /* 0xbf38aa3b03127423 */ /* 0x000fe20000010012 */
[----:B------:R-:W-:Y:S01]  /*b7d0*/  FFMA.FTZ R17, R0, R17, -0.72134751081466674805 ;  /* 0xbf38aa3b00117423 */ /* 0x000fe20000010011 */
[----:B------:R-:W-:Y:S02]  /*b7e0*/  ISETP.GE.U32.AND P1, PT, R47, 0x7f800000, PT ;  /* 0x7f8000002f00780c */ /* 0x000fe40003f26070 */
[C---:B------:R-:W-:Y:S01]  /*b7f0*/  FMUL R18, R3.reuse, R18 ;  /* 0x0000001203127220 */ /* 0x040fe20000400000 */
[----:B------:R-:W-:Y:S01]  /*b800*/  ISETP.GE.U32.AND P2, PT, R48, 0x7f800000, PT ;  /* 0x7f8000003000780c */ /* 0x000fe20003f46070 */
[C---:B------:R-:W-:Y:S01]  /*b810*/  FMUL R17, R0.reuse, R17 ;  /* 0x0000001100117220 */ /* 0x040fe20000400000 */
[----:B------:R-:W-:Y:S01]  /*b820*/  I2FP.F32.S32 R34, R88 ;  /* 0x0000005800227245 */ /* 0x000fe20000201400 */
[C---:B------:R-:W-:Y:S01]  /*b830*/  FMUL R18, R3.reuse, R18 ;  /* 0x0000001203127220 */ /* 0x040fe20000400000 */
[----:B------:R-:W-:Y:S01]  /*b840*/  STSM.16.M88.4 [R80], R8 ;  /* 0x0000000850007844 */ /* 0x000fe20000000200 */
[----:B------:R-:W-:Y:S01]  /*b850*/  BAR.SYNC.DEFER_BLOCKING 0x0 ;  /* 0x0000000000007b1d */ /* 0x000fe20000010000 */
[----:B------:R-:W-:Y:S01]  /*b860*/  FMUL R17, R0, R17 ;  /* 0x0000001100117220 */ /* 0x000fe20000400000 */
[----:B------:R-:W-:Y:S01]  /*b870*/  FFMA.FTZ R69, R34, 1.1920928955078125e-07, R69 ;  /* 0x3400000022457823 */ /* 0x000fe20000010045 */
[----:B------:R-:W-:-:S02]  /*b880*/  FFMA.FTZ R18, R3, 1.4426950216293334961, R18 ;  /* 0x3fb8aa3b03127823 */ /* 0x000fc40000010012 */
[----:B------:R-:W-:Y:S02]  /*b890*/  FFMA.FTZ R17, R0, 1.4426950216293334961, R17 ;  /* 0x3fb8aa3b00117823 */ /* 0x000fe40000010011 */
[----:B------:R-:W-:Y:S01]  /*b8a0*/  FADD R3, R69, R18 ;  /* 0x0000001245037221 */ /* 0x000fe20000000000 */
[----:B------:R-:W-:Y:S02]  /*b8b0*/  @P1 IMAD.MOV.U32 R18, RZ, RZ, 0x7f800000 ;  /* 0x7f800000ff121424 */ /* 0x000fe400078e00ff */
[----:B------:R-:W-:Y:S01]  /*b8c0*/  FADD R0, R58, R17 ;  /* 0x000000113a007221 */ /* 0x000fe20000000000 */
[----:B------:R-:W-:Y:S01]  /*b8d0*/  @P2 MOV R17, 0x7f800000 ;  /* 0x7f80000000112802 */ /* 0x000fe20000000f00 */
[----:B------:R-:W-:Y:S01]  /*b8e0*/  @P1 FFMA.FTZ R3, R47, R18, +INF ;  /* 0x7f8000002f031423 */ /* 0x000fe20000010012 */
[----:B------:R-:W-:-:S03]  /*b8f0*/  F2FP.F16.F32.PACK_AB R14, R14, R16 ;  /* 0x000000100e0e723e */ /* 0x000fc600000000ff */
[----:B------:R-:W-:Y:S01]  /*b900*/  @P2 FFMA.FTZ R0, R48, R17, +INF ;  /* 0x7f80000030002423 */ /* 0x000fe20000010011 */
[----:B------:R-:W-:Y:S02]  /*b910*/  F2FP.F16.F32.PACK_AB R15, R15, R19 ;  /* 0x000000130f0f723e */ /* 0x000fe400000000ff */
[----:B------:R-:W0:Y:S01]  /*b920*/  LDS.128 R16, [R118+UR8] ;  /* 0x0000000876107984 */ /* 0x000e220008000c00 */
[C---:B------:R-:W-:Y:S01]  /*b930*/  FMUL R13, R22.reuse, R93 ;  /* 0x0000005d160d7220 */ /* 0x040fe20000400000 */
[C---:B------:R-:W-:Y:S01]  /*b940*/  FMUL R12, R22.reuse, R95 ;  /* 0x0000005f160c7220 */ /* 0x040fe20000400000 */
[C---:B------:R-:W-:Y:S01]  /*b950*/  FMUL R96, R22.reuse, R96 ;  /* 0x0000006016607220 */ /* 0x040fe20000400000 */
[----:B------:R-:W-:-:S04]  /*b960*/  FMUL R99, R22, R99 ;  /* 0x0000006316637220 */ /* 0x000fc80000400000 */
[----:B------:R-:W-:Y:S02]  /*b970*/  F2FP.F16.F32.PACK_AB R13, R13, R96 ;  /* 0x000000600d0d723e */ /* 0x000fe400000000ff */
[----:B------:R-:W-:Y:S01]  /*b980*/  F2FP.F16.F32.PACK_AB R12, R12, R99 ;  /* 0x000000630c0c723e */ /* 0x000fe200000000ff */
[----:B------:R-:W-:Y:S06]  /*b990*/  BAR.SYNC.DEFER_BLOCKING 0x0 ;  /* 0x0000000000007b1d */ /* 0x000fec0000010000 */
[----:B------:R-:W-:Y:S02]  /*b9a0*/  STSM.16.M88.4 [R80], R12 ;  /* 0x0000000c50007844 */ /* 0x000fe40000000200 */
[----:B------:R-:W-:Y:S01]  /*b9b0*/  BAR.SYNC.DEFER_BLOCKING 0x0 ;  /* 0x0000000000007b1d */ /* 0x000fe20000010000 */
        /* <DEDUP_REMOVED lines=9> */
[----:B------:R-:W-:Y:S01]  /*ba50*/  FSETP.NEU.AND P0, PT, R47, RZ, PT ;  /* 0x000000ff2f00720b */ /* 0x000fe20003f0d000 */
[C---:B------:R-:W-:Y:S01]  /*ba60*/  FMUL R49, R22.reuse, R49 ;  /* 0x0000003116317220 */ /* 0x040fe20000400000 */
[----:B------:R-:W1:Y:S01]  /*ba70*/  LDS.128 R8, [R118+UR8] ;  /* 0x0000000876087984 */ /* 0x000e620008000c00 */
[----:B------:R-:W-:Y:S01]  /*ba80*/  F2FP.F16.F32.PACK_AB R45, R45, R46 ;  /* 0x0000002e2d2d723e */ /* 0x000fe200000000ff */
[----:B------:R-:W-:Y:S01]  /*ba90*/  FMUL R110, R22, R57 ;  /* 0x00000039166e7220 */ /* 0x000fe20000400000 */
[----:B------:R-:W-:-:S02]  /*baa0*/  F2FP.F16.F32.PACK_AB R44, R44, R25 ;  /* 0x000000192c2c723e */ /* 0x000fc400000000ff */
[----:B------:R-:W-:Y:S01]  /*bab0*/  F2FP.F16.F32.PACK_AB R50, R50, R56 ;  /* 0x000000383232723e */ /* 0x000fe200000000ff */
[----:B------:R-:W-:Y:S01]  /*bac0*/  BAR.SYNC.DEFER_BLOCKING 0x0 ;  /* 0x0000000000007b1d */ /* 0x000fe20000010000 */
[----:B------:R-:W-:Y:S02]  /*bad0*/  F2FP.F16.F32.PACK_AB R46, R97, R101 ;  /* 0x00000065612e723e */ /* 0x000fe400000000ff */
[----:B------:R-:W-:Y:S02]  /*bae0*/  F2FP.F16.F32.PACK_AB R47, R94, R98 ;  /* 0x000000625e2f723e */ /* 0x000fe400000000ff */
[----:B------:R-:W-:Y:S02]  /*baf0*/  FSETP.NEU.AND P1, PT, R48, RZ, PT ;  /* 0x000000ff3000720b */ /* 0x000fe40003f2d000 */
[----:B------:R-:W-:Y:S01]  /*bb00*/  F2FP.F16.F32.PACK_AB R51, R51, R31 ;  /* 0x0000001f3333723e */ /* 0x000fe200000000ff */
[C---:B------:R-:W-:Y:S01]  /*bb10*/  FMUL R105, R22.reuse, R30 ;  /* 0x0000001e16697220 */ /* 0x040fe20000400000 */
[C---:B------:R-:W-:Y:S01]  /*bb20*/  FMUL R106, R22.reuse, R32 ;  /* 0x00000020166a7220 */ /* 0x040fe20000400000 */
[C---:B------:R-:W-:Y:S01]  /*bb30*/  FMUL R33, R22.reuse, R33 ;  /* 0x0000002116217220 */ /* 0x040fe20000400000 */
[----:B------:R-:W-:Y:S01]  /*bb40*/  LEA R73, R115, R75, 0x1 ;  /* 0x0000004b73497211 */ /* 0x000fe200078e08ff */
[C---:B------:R-:W-:Y:S01]  /*bb50*/  FMUL R89, R22.reuse, R27 ;  /* 0x0000001b16597220 */ /* 0x040fe20000400000 */
[----:B------:R-:W-:Y:S01]  /*bb60*/  FMUL R88, R22, R28 ;  /* 0x0000001c16587220 */ /* 0x000fe20000400000 */
[----:B------:R-:W2:Y:S01]  /*bb70*/  S2R R119, SR_CTAID.X ;  /* 0x0000000000777919 */ /* 0x000ea20000002500 */
[----:B------:R-:W3:Y:S01]  /*bb80*/  LDC.64 R68, c[0x0][0x228] ;  /* 0x00008a00ff447b82 */ /* 0x000ee20000000a00 */
[----:B------:R4:W-:Y:S07]  /*bb90*/  STSM.16.M88.4 [R80], R44 ;  /* 0x0000002c50007844 */ /* 0x0009ee0000000200 */
[----:B------:R-:W-:Y:S01]  /*bba0*/  BAR.SYNC.DEFER_BLOCKING 0x0 ;  /* 0x0000000000007b1d */ /* 0x000fe20000010000 */
[----:B------:R-:W-:-:S02]  /*bbb0*/  F2FP.F16.F32.PACK_AB R48, R29, R110 ;  /* 0x0000006e1d30723e */ /* 0x000fc400000000ff */
[----:B------:R-:W-:-:S03]  /*bbc0*/  F2FP.F16.F32.PACK_AB R49, R108, R49 ;  /* 0x000000316c31723e */ /* 0x000fc600000000ff */
[----:B------:R-:W1:Y:S02]  /*bbd0*/  LDS.128 R12, [R118+UR8] ;  /* 0x00000008760c7984 */ /* 0x000e640008000c00 */
[----:B------:R-:W-:Y:S06]  /*bbe0*/  BAR.SYNC.DEFER_BLOCKING 0x0 ;  /* 0x0000000000007b1d */ /* 0x000fec0000010000 */
[----:B------:R0:W-:Y:S02]  /*bbf0*/  STSM.16.M88.4 [R80], R48 ;  /* 0x0000003050007844 */ /* 0x0001e40000000200 */
[----:B------:R-:W-:Y:S01]  /*bc00*/  BAR.SYNC.DEFER_BLOCKING 0x0 ;  /* 0x0000000000007b1d */ /* 0x000fe20000010000 */
[----:B----4-:R-:W-:-:S02]  /*bc10*/  F2FP.F16.F32.PACK_AB R44, R106, R107 ;  /* 0x0000006b6a2c723e */ /* 0x010fc400000000ff */
[----:B------:R-:W-:-:S03]  /*bc20*/  F2FP.F16.F32.PACK_AB R45, R105, R33 ;  /* 0x00000021692d723e */ /* 0x000fc600000000ff */
[----:B------:R-:W4:Y:S01]  /*bc30*/  LDS.128 R56, [R118+UR8] ;  /* 0x0000000876387984 */ /* 0x000f220008000c00 */
[----:B------:R-:W-:Y:S02]  /*bc40*/  F2FP.F16.F32.PACK_AB R46, R37, R55 ;  /* 0x00000037252e723e */ /* 0x000fe400000000ff */
[----:B------:R-:W-:Y:S01]  /*bc50*/  F2FP.F16.F32.PACK_AB R47, R35, R39 ;  /* 0x00000027232f723e */ /* 0x000fe200000000ff */
[----:B------:R-:W-:Y:S01]  /*bc60*/  BAR.SYNC.DEFER_BLOCKING 0x0 ;  /* 0x0000000000007b1d */ /* 0x000fe20000010000 */
[----:B------:R-:W-:-:S05]  /*bc70*/  IMAD R77, R115, 0x2, R73 ;  /* 0x00000002734d7824 */ /* 0x000fca00078e0249 */
[----:B------:R3:W-:Y:S01]  /*bc80*/  STSM.16.M88.4 [R80], R44 ;  /* 0x0000002c50007844 */ /* 0x0007e20000000200 */
[----:B0-----:R-:W-:Y:S02]  /*bc90*/  F2FP.F16.F32.PACK_AB R50, R53, R54 ;  /* 0x000000363532723e */ /* 0x001fe400000000ff */
[----:B------:R-:W-:Y:S01]  /*bca0*/  F2FP.F16.F32.PACK_AB R51, R41, R52 ;  /* 0x000000342933723e */ /* 0x000fe200000000ff */
[----:B------:R-:W-:Y:S01]  /*bcb0*/  BAR.SYNC.DEFER_BLOCKING 0x0 ;  /* 0x0000000000007b1d */ /* 0x000fe20000010000 */
[----:B------:R-:W-:-:S04]  /*bcc0*/  IMAD R82, R115, 0x2, R77 ;  /* 0x0000000273527824 */ /* 0x000fc800078e024d */
[----:B------:R-:W-:-:S04]  /*bcd0*/  IMAD R81, R115, 0x2, R82 ;  /* 0x0000000273517824 */ /* 0x000fc800078e0252 */
[C---:B------:R-:W-:Y:S01]  /*bce0*/  IMAD R66, R115.reuse, 0x2, R81 ;  /* 0x0000000273427824 */ /* 0x040fe200078e0251 */
[----:B------:R-:W0:Y:S03]  /*bcf0*/  LDS.128 R52, [R118+UR8] ;  /* 0x0000000876347984 */ /* 0x000e260008000c00 */
[----:B------:R-:W-:Y:S01]  /*bd00*/  IMAD R72, R115, 0x2, R66 ;  /* 0x0000000273487824 */ /* 0x000fe200078e0242 */
[----:B------:R-:W-:-:S03]  /*bd10*/  F2FP.F16.F32.PACK_AB R48, R89, R90 ;  /* 0x0000005a5930723e */ /* 0x000fc600000000ff */
[----:B------:R-:W-:Y:S01]  /*bd20*/  IMAD R64, R115, 0x2, R72 ;  /* 0x0000000273407824 */ /* 0x000fe200078e0248 */
[----:B------:R-:W-:Y:S01]  /*bd30*/  F2FP.F16.F32.PACK_AB R49, R87, R88 ;  /* 0x000000585731723e */ /* 0x000fe200000000ff */
[----:B------:R-:W-:Y:S03]  /*bd40*/  BAR.SYNC.DEFER_BLOCKING 0x0 ;  /* 0x0000000000007b1d */ /* 0x000fe60000010000 */
[----:B------:R-:W-:-:S05]  /*bd50*/  LEA R60, R115, R64, 0x1 ;  /* 0x00000040733c7211 */ /* 0x000fca00078e08ff */
[----:B------:R-:W-:-:S04]  /*bd60*/  IMAD R42, R115, 0x2, R60 ;  /* 0x00000002732a7824 */ /* 0x000fc800078e023c */
[C---:B------:R-:W-:Y:S01]  /*bd70*/  IMAD R62, R115.reuse, 0x2, R42 ;  /* 0x00000002733e7824 */ /* 0x040fe200078e022a */
[----:B------:R-:W-:Y:S01]  /*bd80*/  STSM.16.M88.4 [R80], R48 ;  /* 0x0000003050007844 */ /* 0x000fe20000000200 */
[----:B------:R-:W-:Y:S02]  /*bd90*/  BAR.SYNC.DEFER_BLOCKING 0x0 ;  /* 0x0000000000007b1d */ /* 0x000fe40000010000 */
[----:B------:R-:W-:-:S04]  /*bda0*/  IMAD R40, R115, 0x2, R62 ;  /* 0x0000000273287824 */ /* 0x000fc800078e023e */
[----:B------:R-:W-:-:S04]  /*bdb0*/  IMAD R38, R115, 0x2, R40 ;  /* 0x0000000273267824 */ /* 0x000fc800078e0228 */
[----:B------:R-:W-:-:S04]  /*bdc0*/  IMAD R36, R115, 0x2, R38 ;  /* 0x0000000273247824 */ /* 0x000fc800078e0226 */
[----:B------:R-:W-:Y:S01]  /*bdd0*/  IMAD R34, R115, 0x2, R36 ;  /* 0x0000000273227824 */ /* 0x000fe200078e0224 */
[----:B--2---:R-:W-:-:S04]  /*bde0*/  PRMT R119, R120, 0x6540, R119 ;  /* 0x0000654078777816 */ /* 0x004fc80000000077 */
[C---:B------:R-:W-:Y:S01]  /*bdf0*/  LEA R32, R115.reuse, R34, 0x1 ;  /* 0x0000002273207211 */ /* 0x040fe200078e08ff */
[----:B------:R-:W2:Y:S04]  /*be00*/  LDS.128 R48, [R118+UR8] ;  /* 0x0000000876307984 */ /* 0x000ea80008000c00 */
[----:B------:R-:W-:Y:S01]  /*be10*/  IMAD R30, R115, 0x2, R32 ;  /* 0x00000002731e7824 */ /* 0x000fe200078e0220 */
[----:B------:R-:W-:Y:S01]  /*be20*/  UIMAD UR4, UR7, UR4, URZ ;  /* 0x00000004070472a4 */ /* 0x000fe2000f8e023f */
[----:B------:R-:W-:Y:S02]  /*be30*/  IMAD R91, R119, UR5, RZ ;  /* 0x00000005775b7c24 */ /* 0x000fe4000f8e02ff */
[----:B------:R-:W-:Y:S01]  /*be40*/  IMAD R6, R115, 0x2, R30 ;  /* 0x0000000273067824 */ /* 0x000fe200078e021e */
[----:B------:R-:W-:Y:S01]  /*be50*/  USHF.L.U32 UR5, UR4, 0x1, URZ ;  /* 0x0000000104057899 */ /* 0x000fe2000800063f */
[----:B---3--:R-:W-:-:S02]  /*be60*/  IMAD.SHL.U32 R45, R91, 0x2, RZ ;  /* 0x000000025b2d7824 */ /* 0x008fc400078e00ff */
[C---:B------:R-:W-:Y:S01]  /*be70*/  FMUL R84, R22.reuse, R84 ;  /* 0x0000005416547220 */ /* 0x040fe20000400000 */
[C---:B------:R-:W-:Y:S01]  /*be80*/  FMUL R43, R22.reuse, R43 ;  /* 0x0000002b162b7220 */ /* 0x040fe20000400000 */
[C---:B------:R-:W-:Y:S01]  /*be90*/  FMUL R85, R22.reuse, R85 ;  /* 0x0000005516557220 */ /* 0x040fe20000400000 */
[----:B------:R-:W-:Y:S01]  /*bea0*/  FMUL R86, R22, R86 ;  /* 0x0000005616567220 */ /* 0x000fe20000400000 */
[----:B------:R-:W-:Y:S01]  /*beb0*/  IMAD R7, R115, 0x2, R6 ;  /* 0x0000000273077824 */ /* 0x000fe200078e0206 */
[----:B------:R-:W-:Y:S02]  /*bec0*/  IADD3 R114, P2, P3, R45, UR5, R68 ;  /* 0x000000052d727c10 */ /* 0x000fe4000fb5e044 */
[----:B------:R-:W-:Y:S01]  /*bed0*/  F2FP.F16.F32.PACK_AB R45, R84, R85 ;  /* 0x00000055542d723e */ /* 0x000fe200000000ff */
[----:B------:R-:W-:Y:S01]  /*bee0*/  IMAD R20, R115, 0x2, R7 ;  /* 0x0000000273147824 */ /* 0x000fe200078e0207 */
[----:B------:R-:W-:Y:S02]  /*bef0*/  F2FP.F16.F32.PACK_AB R44, R43, R86 ;  /* 0x000000562b2c723e */ /* 0x000fe400000000ff */
[----:B------:R-:W-:-:S02]  /*bf00*/  F2FP.F16.F32.PACK_AB R46, R63, R83 ;  /* 0x000000533f2e723e */ /* 0x000fc400000000ff */
[----:B------:R-:W-:Y:S01]  /*bf10*/  F2FP.F16.F32.PACK_AB R47, R5, R61 ;  /* 0x0000003d052f723e */ /* 0x000fe200000000ff */
[----:B------:R-:W-:Y:S01]  /*bf20*/  BAR.SYNC.DEFER_BLOCKING 0x0 ;  /* 0x0000000000007b1d */ /* 0x000fe20000010000 */
[C---:B------:R-:W-:Y:S01]  /*bf30*/  FMUL R65, R22.reuse, R65 ;  /* 0x0000004116417220 */ /* 0x040fe20000400000 */
[C---:B------:R-:W-:Y:S01]  /*bf40*/  FMUL R78, R22.reuse, R78 ;  /* 0x0000004e164e7220 */ /* 0x040fe20000400000 */
[C---:B------:R-:W-:Y:S01]  /*bf50*/  FMUL R76, R22.reuse, R76 ;  /* 0x0000004c164c7220 */ /* 0x040fe20000400000 */
[----:B------:R-:W-:Y:S01]  /*bf60*/  FMUL R79, R22, R79 ;  /* 0x0000004f164f7220 */ /* 0x000fe20000400000 */
[----:B------:R-:W-:-:S04]  /*bf70*/  IMAD R22, R115, 0x2, R20 ;  /* 0x0000000273167824 */ /* 0x000fc800078e0214 */
[----:B------:R-:W-:-:S04]  /*bf80*/  IMAD R24, R115, 0x2, R22 ;  /* 0x0000000273187824 */ /* 0x000fc800078e0216 */
[C---:B------:R-:W-:Y:S01]  /*bf90*/  IMAD R26, R115.reuse, 0x2, R24 ;  /* 0x00000002731a7824 */ /* 0x040fe200078e0218 */
[----:B------:R-:W-:Y:S01]  /*bfa0*/  STSM.16.M88.4 [R80], R44 ;  /* 0x0000002c50007844 */ /* 0x000fe20000000200 */
[----:B------:R-:W-:Y:S02]  /*bfb0*/  BAR.SYNC.DEFER_BLOCKING 0x0 ;  /* 0x0000000000007b1d */ /* 0x000fe40000010000 */
[----:B------:R-:W-:-:S04]  /*bfc0*/  IMAD R28, R115, 0x2, R26 ;  /* 0x00000002731c7824 */ /* 0x000fc800078e021a */
[----:B------:R-:W-:-:S04]  /*bfd0*/  IMAD R21, R115, 0x2, R28 ;  /* 0x0000000273157824 */ /* 0x000fc800078e021c */
[----:B------:R-:W-:-:S04]  /*bfe0*/  IMAD R23, R115, 0x2, R21 ;  /* 0x0000000273177824 */ /* 0x000fc800078e0215 */
[----:B------:R-:W-:-:S04]  /*bff0*/  IMAD R25, R115, 0x2, R23 ;  /* 0x0000000273197824 */ /* 0x000fc800078e0217 */
[C---:B------:R-:W-:Y:S01]  /*c000*/  IMAD R27, R115.reuse, 0x2, R25 ;  /* 0x00000002731b7824 */ /* 0x040fe200078e0219 */
[----:B------:R-:W3:Y:S04]  /*c010*/  LDS.128 R44, [R118+UR8] ;  /* 0x00000008762c7984 */ /* 0x000ee80008000c00 */
[----:B------:R-:W-:Y:S01]  /*c020*/  LEA R29, R115, R27, 0x1 ;  /* 0x0000001b731d7211 */ /* 0x000fe200078e08ff */
[----:B------:R-:W-:Y:S01]  /*c030*/  UIMAD.WIDE UR4, UR4, 0x2, URZ ;  /* 0x00000002040478a5 */ /* 0x000fe2000f8e023f */
[----:B------:R-:W-:-:S04]  /*c040*/  IMAD.HI R68, R91, 0x2, RZ ;  /* 0x000000025b447827 */ /* 0x000fc800078e02ff */
[C---:B------:R-:W-:Y:S01]  /*c050*/  IMAD R31, R115.reuse, 0x2, R29 ;  /* 0x00000002731f7824 */ /* 0x040fe200078e021d */
[----:B------:R-:W-:Y:S01]  /*c060*/  IADD3.X R5, R68, UR5, R69, P2, P3 ;  /* 0x0000000544057c10 */ /* 0x000fe200097e6445 */
[----:B------:R-:W-:Y:S02]  /*c070*/  ULDC UR4, c[0x0][0x27c] ;  /* 0x00009f0000047ab9 */ /* 0x000fe40000000800 */
[----:B------:R-:W-:Y:S01]  /*c080*/  IMAD R33, R115, 0x2, R31 ;  /* 0x0000000273217824 */ /* 0x000fe200078e021f */
[----:B------:R-:W-:Y:S02]  /*c090*/  F2FP.F16.F32.PACK_AB R68, R78, R79 ;  /* 0x0000004f4e44723e */ /* 0x000fe400000000ff */
[----:B------:R-:W-:Y:S01]  /*c0a0*/  F2FP.F16.F32.PACK_AB R69, R65, R76 ;  /* 0x0000004c4145723e */ /* 0x000fe200000000ff */
[----:B------:R-:W-:Y:S01]  /*c0b0*/  IMAD R35, R115, 0x2, R33 ;  /* 0x0000000273237824 */ /* 0x000fe200078e0221 */
[----:B------:R-:W-:Y:S02]  /*c0c0*/  F2FP.F16.F32.PACK_AB R70, R70, R74 ;  /* 0x0000004a4646723e */ /* 0x000fe400000000ff */
[----:B------:R-:W-:Y:S01]  /*c0d0*/  F2FP.F16.F32.PACK_AB R71, R71, R67 ;  /* 0x000000434747723e */ /* 0x000fe200000000ff */
[----:B------:R-:W-:Y:S01]  /*c0e0*/  BAR.SYNC.DEFER_BLOCKING 0x0 ;  /* 0x0000000000007b1d */ /* 0x000fe20000010000 */
[----:B------:R-:W-:-:S04]  /*c0f0*/  IMAD R37, R115, 0x2, R35 ;  /* 0x0000000273257824 */ /* 0x000fc800078e0223 */
[----:B------:R-:W-:-:S04]  /*c100*/  IMAD R39, R115, 0x2, R37 ;  /* 0x0000000273277824 */ /* 0x000fc800078e0225 */
[C---:B------:R-:W-:Y:S01]  /*c110*/  IMAD R41, R115.reuse, 0x2, R39 ;  /* 0x0000000273297824 */ /* 0x040fe200078e0227 */
[----:B------:R1:W-:Y:S04]  /*c120*/  STSM.16.M88.4 [R80], R68 ;  /* 0x0000004450007844 */ /* 0x0003e80000000200 */
[----:B------:R-:W-:Y:S02]  /*c130*/  LEA R43, R115, R41, 0x1 ;  /* 0x00000029732b7211 */ /* 0x000fe400078e08ff */
[----:B------:R-:W-:-:S03]  /*c140*/  LEA R78, P2, R75, R114, 0x1 ;  /* 0x000000724b4e7211 */ /* 0x000fc600078408ff */
[----:B------:R-:W-:Y:S01]  /*c150*/  IMAD R61, R115, 0x2, R43 ;  /* 0x00000002733d7824 */ /* 0x000fe200078e022b */
[-C--:B------:R-:W-:Y:S02]  /*c160*/  LEA R74, P3, R73, R114.reuse, 0x1 ;  /* 0x00000072494a7211 */ /* 0x080fe400078608ff */
[-C--:B------:R-:W-:Y:S01]  /*c170*/  LEA.HI.X.SX32 R79, R75, R5.reuse, 0x1, P2 ;  /* 0x000000054b4f7211 */ /* 0x080fe200010f0eff */
[----:B------:R-:W-:Y:S01]  /*c180*/  BAR.SYNC.DEFER_BLOCKING 0x0 ;  /* 0x0000000000007b1d */ /* 0x000fe20000010000 */
[----:B------:R-:W-:Y:S01]  /*c190*/  IMAD R63, R115, 0x2, R61 ;  /* 0x00000002733f7824 */ /* 0x000fe200078e023d */
[----:B------:R-:W-:Y:S02]  /*c1a0*/  LEA.HI.X.SX32 R75, R73, R5, 0x1, P3 ;  /* 0x00000005494b7211 */ /* 0x000fe400018f0eff */
[----:B------:R-:W-:Y:S01]  /*c1b0*/  LEA R76, P4, R77, R114, 0x1 ;  /* 0x000000724d4c7211 */ /* 0x000fe200078808ff */
[----:B------:R-:W-:Y:S01]  /*c1c0*/  IMAD R65, R115, 0x2, R63 ;  /* 0x0000000273417824 */ /* 0x000fe200078e023f */
[----:B------:R-:W-:-:S02]  /*c1d0*/  PRMT R84, R16, 0x7632, R84 ;  /* 0x0000763210547816 */ /* 0x000fc40000000054 */
[----:B------:R-:W-:Y:S01]  /*c1e0*/  LEA.HI.X.SX32 R77, R77, R5, 0x1, P4 ;  /* 0x000000054d4d7211 */ /* 0x000fe200020f0eff */
[----:B------:R-:W-:Y:S01]  /*c1f0*/  IMAD R67, R115, 0x2, R65 ;  /* 0x0000000273437824 */ /* 0x000fe200078e0241 */
[----:B-1----:R-:W-:Y:S02]  /*c200*/  PRMT R68, R17, 0x7632, R68 ;  /* 0x0000763211447816 */ /* 0x002fe40000000044 */
[-C--:B------:R-:W-:Y:S01]  /*c210*/  LEA R80, P3, R81, R114.reuse, 0x1 ;  /* 0x0000007251507211 */ /* 0x080fe200078608ff */
[----:B------:R-:W-:Y:S01]  /*c220*/  IMAD R69, R115, 0x2, R67 ;  /* 0x0000000273457824 */ /* 0x000fe200078e0243 */
[----:B------:R-:W-:Y:S01]  /*c230*/  PRMT R70, R18, 0x7632, R70 ;  /* 0x0000763212467816 */ /* 0x000fe20000000046 */
[----:B------:R1:W-:Y:S04]  /*c240*/  STG.E.U16 desc[UR46][R78.64], R16 ;  /* 0x000000104e007986 */ /* 0x0003e8000c10152e */
[----:B------:R4:W-:Y:S01]  /*c250*/  STG.E.U16 desc[UR46][R74.64], R17 ;  /* 0x000000114a007986 */ /* 0x0009e2000c10152e */
[----:B-1----:R-:W-:-:S04]  /*c260*/  LEA R16, P2, R82, R114, 0x1 ;  /* 0x0000007252107211 */ /* 0x002fc800078408ff */
[-C--:B----4-:R-:W-:Y:S01]  /*c270*/  LEA.HI.X.SX32 R17, R82, R5.reuse, 0x1, P2 ;  /* 0x0000000552117211 */ /* 0x090fe200010f0eff */
[----:B------:R1:W-:Y:S01]  /*c280*/  STG.E.U16 desc[UR46][R76.64], R18 ;  /* 0x000000124c007986 */ /* 0x0003e2000c10152e */
[----:B------:R-:W-:Y:S01]  /*c290*/  LEA.HI.X.SX32 R81, R81, R5, 0x1, P3 ;  /* 0x0000000551517211 */ /* 0x000fe200018f0eff */
[----:B------:R-:W-:Y:S02]  /*c2a0*/  IMAD R71, R115, 0x2, R69 ;  /* 0x0000000273477824 */ /* 0x000fe400078e0245 */
[----:B------:R4:W-:Y:S01]  /*c2b0*/  STG.E.U16 desc[UR46][R16.64], R19 ;  /* 0x0000001310007986 */ /* 0x0009e2000c10152e */
[----:B------:R-:W-:Y:S01]  /*c2c0*/  PRMT R74, R19, 0x7632, R74 ;  /* 0x00007632134a7816 */ /* 0x000fe2000000004a */
[----:B------:R-:W-:Y:S01]  /*c2d0*/  IMAD R73, R115, 0x2, R71 ;  /* 0x0000000273497824 */ /* 0x000fe200078e0247 */
[-C--:B-1----:R-:W-:Y:S02]  /*c2e0*/  LEA R18, P2, R66, R114.reuse, 0x1 ;  /* 0x0000007242127211 */ /* 0x082fe400078408ff */
[----:B----4-:R-:W-:-:S02]  /*c2f0*/  LEA R16, P3, R72, R114, 0x1 ;  /* 0x0000007248107211 */ /* 0x010fc400078608ff */
[-C--:B------:R-:W-:Y:S02]  /*c300*/  LEA.HI.X.SX32 R19, R66, R5.reuse, 0x1, P2 ;  /* 0x0000000542137211 */ /* 0x080fe400010f0eff */
[-C--:B------:R-:W-:Y:S02]  /*c310*/  LEA.HI.X.SX32 R17, R72, R5.reuse, 0x1, P3 ;  /* 0x0000000548117211 */ /* 0x080fe400018f0eff */
[-C--:B------:R-:W-:Y:S01]  /*c320*/  LEA R86, P2, R64, R114.reuse, 0x1 ;  /* 0x0000007240567211 */ /* 0x080fe200078408ff */
[----:B------:R-:W-:Y:S01]  /*c330*/  STG.E.U16 desc[UR46][R80.64], R84 ;  /* 0x0000005450007986 */ /* 0x000fe2000c10152e */
[----:B------:R-:W-:Y:S02]  /*c340*/  LEA R88, P3, R60, R114, 0x1 ;  /* 0x000000723c587211 */ /* 0x000fe400078608ff */
[----:B------:R-:W-:Y:S01]  /*c350*/  LEA.HI.X.SX32 R87, R64, R5, 0x1, P2 ;  /* 0x0000000540577211 */ /* 0x000fe200010f0eff */
[----:B------:R1:W-:Y:S01]  /*c360*/  STG.E.U16 desc[UR46][R18.64], R68 ;  /* 0x0000004412007986 */ /* 0x0003e2000c10152e */
[----:B------:R-:W-:-:S03]  /*c370*/  LEA R75, R115, R73, 0x1 ;  /* 0x00000049734b7211 */ /* 0x000fc600078e08ff */
[----:B------:R4:W-:Y:S01]  /*c380*/  STG.E.U16 desc[UR46][R16.64], R70 ;  /* 0x0000004610007986 */ /* 0x0009e2000c10152e */
[-C--:B------:R-:W-:Y:S01]  /*c390*/  LEA.HI.X.SX32 R89, R60, R5.reuse, 0x1, P3 ;  /* 0x000000053c597211 */ /* 0x080fe200018f0eff */
[C---:B------:R-:W-:Y:S01]  /*c3a0*/  IMAD R77, R115.reuse, 0x2, R75 ;  /* 0x00000002734d7824 */ /* 0x040fe200078e024b */
[-C--:B-1----:R-:W-:Y:S02]  /*c3b0*/  LEA R18, P4, R62, R114.reuse, 0x1 ;  /* 0x000000723e127211 */ /* 0x082fe400078808ff */
[----:B----4-:R-:W-:Y:S02]  /*c3c0*/  LEA R16, P2, R42, R114, 0x1 ;  /* 0x000000722a107211 */ /* 0x010fe400078408ff */
[-C--:B------:R-:W-:Y:S02]  /*c3d0*/  LEA.HI.X.SX32 R19, R62, R5.reuse, 0x1, P4 ;  /* 0x000000053e137211 */ /* 0x080fe400020f0eff */
[----:B------:R-:W-:Y:S01]  /*c3e0*/  LEA.HI.X.SX32 R17, R42, R5, 0x1, P2 ;  /* 0x000000052a117211 */ /* 0x000fe200010f0eff */
[----:B------:R-:W-:Y:S01]  /*c3f0*/  STG.E.U16 desc[UR46][R86.64], R74 ;  /* 0x0000004a56007986 */ /* 0x000fe2000c10152e */
[----:B------:R-:W-:-:S03]  /*c400*/  IMAD R79, R115, 0x2, R77 ;  /* 0x00000002734f7824 */ /* 0x000fc600078e024d */
[----:B------:R1:W-:Y:S01]  /*c410*/  STG.E.U16 desc[UR46][R88.64], R8 ;  /* 0x0000000858007986 */ /* 0x0003e2000c10152e */
[----:B------:R-:W-:-:S03]  /*c420*/  PRMT R42, R8, 0x7632, R42 ;  /* 0x00007632082a7816 */ /* 0x000fc6000000002a */
[----:B------:R-:W-:Y:S01]  /*c430*/  STG.E.U16 desc[UR46][R16.64], R9 ;  /* 0x0000000910007986 */ /* 0x000fe2000c10152e */
[----:B------:R-:W-:-:S03]  /*c440*/  IMAD R81, R115, 0x2, R79 ;  /* 0x0000000273517824 */ /* 0x000fc600078e024f */
[----:B------:R4:W-:Y:S01]  /*c450*/  STG.E.U16 desc[UR46][R18.64], R10 ;  /* 0x0000000a12007986 */ /* 0x0009e2000c10152e */
[----:B------:R-:W-:Y:S02]  /*c460*/  PRMT R60, R9, 0x7632, R60 ;  /* 0x00007632093c7816 */ /* 0x000fe4000000003c */
[-C--:B-1----:R-:W-:Y:S01]  /*c470*/  LEA R8, P3, R38, R114.reuse, 0x1 ;  /* 0x0000007226087211 */ /* 0x082fe200078608ff */
[C---:B------:R-:W-:Y:S01]  /*c480*/  IMAD R83, R115.reuse, 0x2, R81 ;  /* 0x0000000273537824 */ /* 0x040fe200078e0251 */
[-C--:B----4-:R-:W-:Y:S02]  /*c490*/  LEA R18, P2, R40, R114.reuse, 0x1 ;  /* 0x0000007228127211 */ /* 0x090fe400078408ff */
[-C--:B------:R-:W-:Y:S02]  /*c4a0*/  LEA.HI.X.SX32 R9, R38, R5.reuse, 0x1, P3 ;  /* 0x0000000526097211 */ /* 0x080fe400018f0eff */
[-C--:B------:R-:W-:Y:S02]  /*c4b0*/  LEA.HI.X.SX32 R19, R40, R5.reuse, 0x1, P2 ;  /* 0x0000000528137211 */ /* 0x080fe400010f0eff */
[----:B------:R-:W-:Y:S01]  /*c4c0*/  LEA R16, P2, R36, R114, 0x1 ;  /* 0x0000007224107211 */ /* 0x000fe200078408ff */
[----:B------:R-:W-:Y:S01]  /*c4d0*/  IMAD R85, R115, 0x2, R83 ;  /* 0x0000000273557824 */ /* 0x000fe200078e0253 */
[----:B------:R-:W-:Y:S01]  /*c4e0*/  PRMT R40, R10, 0x7632, R40 ;  /* 0x000076320a287816 */ /* 0x000fe20000000028 */
[----:B------:R1:W-:Y:S01]  /*c4f0*/  STG.E.U16 desc[UR46][R18.64], R11 ;  /* 0x0000000b12007986 */ /* 0x0003e2000c10152e */
[----:B------:R-:W-:-:S02]  /*c500*/  LEA.HI.X.SX32 R17, R36, R5, 0x1, P2 ;  /* 0x0000000524117211 */ /* 0x000fc400010f0eff */
[CC--:B------:R-:W-:Y:S01]  /*c510*/  LEA R10, P3, R34.reuse, R114.reuse, 0x1 ;  /* 0x00000072220a7211 */ /* 0x0c0fe200078608ff */
[----:B------:R4:W-:Y:S01]  /*c520*/  STG.E.U16 desc[UR46][R8.64], R42 ;  /* 0x0000002a08007986 */ /* 0x0009e2000c10152e */
[----:B------:R-:W-:Y:S01]  /*c530*/  PRMT R38, R11, 0x7632, R38 ;  /* 0x000076320b267816 */ /* 0x000fe20000000026 */
[C---:B------:R-:W-:Y:S02]  /*c540*/  IMAD R87, R115.reuse, 0x2, R85 ;  /* 0x0000000273577824 */ /* 0x040fe400078e0255 */
[----:B------:R0:W-:Y:S01]  /*c550*/  STG.E.U16 desc[UR46][R16.64], R60 ;  /* 0x0000003c10007986 */ /* 0x0001e2000c10152e */
[----:B-1----:R-:W-:Y:S02]  /*c560*/  LEA.HI.X.SX32 R11, R34, R5, 0x1, P3 ;  /* 0x00000005220b7211 */ /* 0x002fe400018f0eff */
[-C--:B----4-:R-:W-:Y:S01]  /*c570*/  LEA R8, P2, R32, R114.reuse, 0x1 ;  /* 0x0000007220087211 */ /* 0x090fe200078408ff */
[----:B------:R-:W-:Y:S01]  /*c580*/  IMAD R89, R115, 0x2, R87 ;  /* 0x0000000273597824 */ /* 0x000fe200078e0257 */
[----:B0-----:R-:W-:-:S02]  /*c590*/  LEA R16, P3, R30, R114, 0x1 ;  /* 0x000000721e107211 */ /* 0x001fc400078608ff */
[-C--:B------:R-:W-:Y:S01]  /*c5a0*/  LEA.HI.X.SX32 R9, R32, R5.reuse, 0x1, P2 ;  /* 0x0000000520097211 */ /* 0x080fe200010f0eff */
[----:B------:R0:W-:Y:S01]  /*c5b0*/  STG.E.U16 desc[UR46][R10.64], R40 ;  /* 0x000000280a007986 */ /* 0x0001e2000c10152e */
[----:B------:R-:W-:-:S03]  /*c5c0*/  LEA.HI.X.SX32 R17, R30, R5, 0x1, P3 ;  /* 0x000000051e117211 */ /* 0x000fc600018f0eff */
[----:B------:R1:W-:Y:S01]  /*c5d0*/  STG.E.U16 desc[UR46][R8.64], R38 ;  /* 0x0000002608007986 */ /* 0x0003e2000c10152e */
[----:B------:R-:W-:-:S03]  /*c5e0*/  LEA R91, R115, R89, 0x1 ;  /* 0x00000059735b7211 */ /* 0x000fc600078e08ff */
[----:B------:R4:W-:Y:S01]  /*c5f0*/  STG.E.U16 desc[UR46][R16.64], R12 ;  /* 0x0000000c10007986 */ /* 0x0009e2000c10152e */
[CC--:B0-----:R-:W-:Y:S02]  /*c600*/  LEA R10, P2, R6.reuse, R114.reuse, 0x1 ;  /* 0x00000072060a7211 */ /* 0x0c1fe400078408ff */
[CC--:B-1----:R-:W-:Y:S02]  /*c610*/  LEA R8, P3, R7.reuse, R114.reuse, 0x1 ;  /* 0x0000007207087211 */ /* 0x0c2fe400078608ff */
[-C--:B------:R-:W-:Y:S02]  /*c620*/  LEA.HI.X.SX32 R11, R6, R5.reuse, 0x1, P2 ;  /* 0x00000005060b7211 */ /* 0x080fe400010f0eff */
[-C--:B------:R-:W-:Y:S02]  /*c630*/  LEA.HI.X.SX32 R9, R7, R5.reuse, 0x1, P3 ;  /* 0x0000000507097211 */ /* 0x080fe400018f0eff */
[C---:B----4-:R-:W-:Y:S01]  /*c640*/  LEA R16, P2, R20.reuse, R114, 0x1 ;  /* 0x0000007214107211 */ /* 0x050fe200078408ff */
[----:B------:R-:W-:Y:S01]  /*c650*/  IMAD R93, R115, 0x2, R91 ;  /* 0x00000002735d7824 */ /* 0x000fe200078e025b */
[----:B------:R0:W-:Y:S02]  /*c660*/  STG.E.U16 desc[UR46][R10.64], R13 ;  /* 0x0000000d0a007986 */ /* 0x0001e4000c10152e */
[----:B------:R-:W-:-:S02]  /*c670*/  LEA.HI.X.SX32 R17, R20, R5, 0x1, P2 ;  /* 0x0000000514117211 */ /* 0x000fc400010f0eff */
[----:B------:R1:W-:Y:S01]  /*c680*/  STG.E.U16 desc[UR46][R8.64], R14 ;  /* 0x0000000e08007986 */ /* 0x0003e2000c10152e */
[----:B------:R-:W-:Y:S01]  /*c690*/  IMAD R95, R115, 0x2, R93 ;  /* 0x00000002735f7824 */ /* 0x000fe200078e025d */
[----:B------:R-:W-:Y:S02]  /*c6a0*/  PRMT R116, R15, 0x7632, R116 ;  /* 0x000076320f747816 */ /* 0x000fe40000000074 */
[----:B------:R4:W-:Y:S01]  /*c6b0*/  STG.E.U16 desc[UR46][R16.64], R15 ;  /* 0x0000000f10007986 */ /* 0x0009e2000c10152e */
[----:B0-----:R-:W-:Y:S02]  /*c6c0*/  PRMT R11, R14, 0x7632, R11 ;  /* 0x000076320e0b7816 */ /* 0x001fe4000000000b */
[----:B-1----:R-:W-:Y:S01]  /*c6d0*/  LEA R14, P4, R24, R114, 0x1 ;  /* 0x00000072180e7211 */ /* 0x002fe200078808ff */
[----:B------:R-:W-:Y:S01]  /*c6e0*/  IMAD R97, R115, 0x2, R95 ;  /* 0x0000000273617824 */ /* 0x000fe200078e025f */
[----:B------:R-:W-:Y:S02]  /*c6f0*/  PRMT R9, R12, 0x7632, R9 ;  /* 0x000076320c097816 */ /* 0x000fe40000000009 */
[----:B----4-:R-:W-:-:S02]  /*c700*/  LEA.HI.X.SX32 R15, R24, R5, 0x1, P4 ;  /* 0x00000005180f7211 */ /* 0x010fc400020f0eff */
[-C--:B------:R-:W-:Y:S02]  /*c710*/  LEA R24, P4, R25, R114.reuse, 0x1 ;  /* 0x0000007219187211 */ /* 0x080fe400078808ff */
[-C--:B------:R-:W-:Y:S02]  /*c720*/  LEA R12, P3, R22, R114.reuse, 0x1 ;  /* 0x00000072160c7211 */ /* 0x080fe400078608ff */
[-C--:B------:R-:W-:Y:S01]  /*c730*/  LEA R16, P5, R26, R114.reuse, 0x1 ;  /* 0x000000721a107211 */ /* 0x080fe200078a08ff */
[----:B------:R-:W-:Y:S01]  /*c740*/  IMAD R99, R115, 0x2, R97 ;  /* 0x0000000273637824 */ /* 0x000fe200078e0261 */
[----:B------:R-:W-:Y:S02]  /*c750*/  LEA R18, P6, R28, R114, 0x1 ;  /* 0x000000721c127211 */ /* 0x000fe400078c08ff */
[----:B------:R-:W-:Y:S02]  /*c760*/  LEA.HI.X.SX32 R25, R25, R5, 0x1, P4 ;  /* 0x0000000519197211 */ /* 0x000fe400020f0eff */
[----:B------:R-:W-:-:S02]  /*c770*/  PRMT R10, R13, 0x7632, R10 ;  /* 0x000076320d0a7816 */ /* 0x000fc4000000000a */
[-C--:B------:R-:W-:Y:S02]  /*c780*/  LEA R34, P4, R35, R114.reuse, 0x1 ;  /* 0x0000007223227211 */ /* 0x080fe400078808ff */
[-C--:B------:R-:W-:Y:S02]  /*c790*/  LEA.HI.X.SX32 R13, R22, R5.reuse, 0x1, P3 ;  /* 0x00000005160d7211 */ /* 0x080fe400018f0eff */
[----:B------:R-:W-:Y:S01]  /*c7a0*/  LEA.HI.X.SX32 R17, R26, R5, 0x1, P5 ;  /* 0x000000051a117211 */ /* 0x000fe200028f0eff */
[----:B------:R-:W-:Y:S01]  /*c7b0*/  IMAD R101, R115, 0x2, R99 ;  /* 0x0000000273657824 */ /* 0x000fe200078e0263 */
[-C--:B------:R-:W-:Y:S02]  /*c7c0*/  LEA R20, P2, R21, R114.reuse, 0x1 ;  /* 0x0000007215147211 */ /* 0x080fe400078408ff */
[-C--:B------:R-:W-:Y:S02]  /*c7d0*/  LEA R22, P3, R23, R114.reuse, 0x1 ;  /* 0x0000007217167211 */ /* 0x080fe400078608ff */
[----:B------:R-:W-:-:S02]  /*c7e0*/  LEA R26, P5, R27, R114, 0x1 ;  /* 0x000000721b1a7211 */ /* 0x000fc400078a08ff */
[-C--:B------:R-:W-:Y:S02]  /*c7f0*/  LEA.HI.X.SX32 R19, R28, R5.reuse, 0x1, P6 ;  /* 0x000000051c137211 */ /* 0x080fe400030f0eff */
[-C--:B------:R-:W-:Y:S02]  /*c800*/  LEA R28, P6, R29, R114.reuse, 0x1 ;  /* 0x000000721d1c7211 */ /* 0x080fe400078c08ff */
[-C--:B------:R-:W-:Y:S02]  /*c810*/  LEA.HI.X.SX32 R35, R35, R5.reuse, 0x1, P4 ;  /* 0x0000000523237211 */ /* 0x080fe400020f0eff */
[----:B------:R-:W-:Y:S01]  /*c820*/  LEA R60, P4, R61, R114, 0x1 ;  /* 0x000000723d3c7211 */ /* 0x000fe200078808ff */
[----:B------:R-:W-:Y:S01]  /*c830*/  IMAD R103, R115, 0x2, R101 ;  /* 0x0000000273677824 */ /* 0x000fe200078e0265 */
[-C--:B------:R-:W-:Y:S02]  /*c840*/  LEA.HI.X.SX32 R21, R21, R5.reuse, 0x1, P2 ;  /* 0x0000000515157211 */ /* 0x080fe400010f0eff */
[----:B------:R-:W-:-:S02]  /*c850*/  LEA.HI.X.SX32 R23, R23, R5, 0x1, P3 ;  /* 0x0000000517177211 */ /* 0x000fc400018f0eff */
[-C--:B------:R-:W-:Y:S02]  /*c860*/  LEA.HI.X.SX32 R27, R27, R5.reuse, 0x1, P5 ;  /* 0x000000051b1b7211 */ /* 0x080fe400028f0eff */
[-C--:B------:R-:W-:Y:S02]  /*c870*/  LEA R30, P2, R31, R114.reuse, 0x1 ;  /* 0x000000721f1e7211 */ /* 0x080fe400078408ff */
[-C--:B------:R-:W-:Y:S02]  /*c880*/  LEA R32, P3, R33, R114.reuse, 0x1 ;  /* 0x0000007221207211 */ /* 0x080fe400078608ff */
[-C--:B------:R-:W-:Y:S02]  /*c890*/  LEA R36, P5, R37, R114.reuse, 0x1 ;  /* 0x0000007225247211 */ /* 0x080fe400078a08ff */
[----:B------:R-:W-:Y:S02]  /*c8a0*/  LEA.HI.X.SX32 R29, R29, R5, 0x1, P6 ;  /* 0x000000051d1d7211 */ /* 0x000fe400030f0eff */
[----:B------:R-:W-:-:S02]  /*c8b0*/  LEA R38, P6, R39, R114, 0x1 ;  /* 0x0000007227267211 */ /* 0x000fc400078c08ff */
[-C--:B------:R-:W-:Y:S01]  /*c8c0*/  LEA.HI.X.SX32 R61, R61, R5.reuse, 0x1, P4 ;  /* 0x000000053d3d7211 */ /* 0x080fe200020f0eff */
[----:B------:R-:W-:Y:S01]  /*c8d0*/  IMAD R105, R115, 0x2, R103 ;  /* 0x0000000273697824 */ /* 0x000fe200078e0267 */
[-C--:B------:R-:W-:Y:S02]  /*c8e0*/  LEA R70, P4, R71, R114.reuse, 0x1 ;  /* 0x0000007247467211 */ /* 0x080fe400078808ff */
[-C--:B------:R-:W-:Y:S02]  /*c8f0*/  LEA.HI.X.SX32 R31, R31, R5.reuse, 0x1, P2 ;  /* 0x000000051f1f7211 */ /* 0x080fe400010f0eff */
[-C--:B------:R-:W-:Y:S02]  /*c900*/  LEA.HI.X.SX32 R33, R33, R5.reuse, 0x1, P3 ;  /* 0x0000000521217211 */ /* 0x080fe400018f0eff */
[----:B------:R-:W-:Y:S02]  /*c910*/  LEA.HI.X.SX32 R37, R37, R5, 0x1, P5 ;  /* 0x0000000525257211 */ /* 0x000fe400028f0eff */
[----:B------:R-:W-:-:S02]  /*c920*/  LEA R40, P2, R41, R114, 0x1 ;  /* 0x0000007229287211 */ /* 0x000fc400078408ff */
[-C--:B------:R-:W-:Y:S02]  /*c930*/  LEA R42, P3, R43, R114.reuse, 0x1 ;  /* 0x000000722b2a7211 */ /* 0x080fe400078608ff */
[-C--:B------:R-:W-:Y:S02]  /*c940*/  LEA R62, P5, R63, R114.reuse, 0x1 ;  /* 0x000000723f3e7211 */ /* 0x080fe400078a08ff */
[-C--:B------:R-:W-:Y:S02]  /*c950*/  LEA.HI.X.SX32 R39, R39, R5.reuse, 0x1, P6 ;  /* 0x0000000527277211 */ /* 0x080fe400030f0eff */
[-C--:B------:R-:W-:Y:S02]  /*c960*/  LEA R64, P6, R65, R114.reuse, 0x1 ;  /* 0x0000007241407211 */ /* 0x080fe400078c08ff */
[----:B------:R-:W-:Y:S02]  /*c970*/  LEA.HI.X.SX32 R71, R71, R5, 0x1, P4 ;  /* 0x0000000547477211 */ /* 0x000fe400020f0eff */
[----:B------:R-:W-:-:S02]  /*c980*/  LEA R80, P4, R81, R114, 0x1 ;  /* 0x0000007251507211 */ /* 0x000fc400078808ff */
[----:B------:R-:W-:Y:S02]  /*c990*/  LEA R6, R115, R105, 0x1 ;  /* 0x0000006973067211 */ /* 0x000fe400078e08ff */
[-C--:B------:R-:W-:Y:S02]  /*c9a0*/  LEA.HI.X.SX32 R41, R41, R5.reuse, 0x1, P2 ;  /* 0x0000000529297211 */ /* 0x080fe400010f0eff */
[-C--:B------:R-:W-:Y:S02]  /*c9b0*/  LEA.HI.X.SX32 R43, R43, R5.reuse, 0x1, P3 ;  /* 0x000000052b2b7211 */ /* 0x080fe400018f0eff */
[----:B------:R-:W-:Y:S02]  /*c9c0*/  LEA.HI.X.SX32 R63, R63, R5, 0x1, P5 ;  /* 0x000000053f3f7211 */ /* 0x000fe400028f0eff */
[-C--:B------:R-:W-:Y:S02]  /*c9d0*/  LEA R66, P2, R67, R114.reuse, 0x1 ;  /* 0x0000007243427211 */ /* 0x080fe400078408ff */
[----:B------:R-:W-:-:S02]  /*c9e0*/  LEA R68, P3, R69, R114, 0x1 ;  /* 0x0000007245447211 */ /* 0x000fc400078608ff */
[-C--:B------:R-:W-:Y:S02]  /*c9f0*/  LEA R72, P5, R73, R114.reuse, 0x1 ;  /* 0x0000007249487211 */ /* 0x080fe400078a08ff */
[-C--:B------:R-:W-:Y:S02]  /*ca00*/  LEA.HI.X.SX32 R65, R65, R5.reuse, 0x1, P6 ;  /* 0x0000000541417211 */ /* 0x080fe400030f0eff */
[-C--:B------:R-:W-:Y:S02]  /*ca10*/  LEA R74, P6, R75, R114.reuse, 0x1 ;  /* 0x000000724b4a7211 */ /* 0x080fe400078c08ff */
[-C--:B------:R-:W-:Y:S01]  /*ca20*/  LEA.HI.X.SX32 R81, R81, R5.reuse, 0x1, P4 ;  /* 0x0000000551517211 */ /* 0x080fe200020f0eff */
[----:B------:R-:W-:Y:S01]  /*ca30*/  IMAD R7, R115, 0x2, R6 ;  /* 0x0000000273077824 */ /* 0x000fe200078e0206 */
[----:B------:R-:W-:Y:S02]  /*ca40*/  LEA R90, P4, R91, R114, 0x1 ;  /* 0x000000725b5a7211 */ /* 0x000fe400078808ff */
[----:B------:R-:W-:-:S02]  /*ca50*/  LEA.HI.X.SX32 R67, R67, R5, 0x1, P2 ;  /* 0x0000000543437211 */ /* 0x000fc400010f0eff */
[-C--:B------:R-:W-:Y:S02]  /*ca60*/  LEA.HI.X.SX32 R69, R69, R5.reuse, 0x1, P3 ;  /* 0x0000000545457211 */ /* 0x080fe400018f0eff */
[-C--:B------:R-:W-:Y:S02]  /*ca70*/  LEA.HI.X.SX32 R73, R73, R5.reuse, 0x1, P5 ;  /* 0x0000000549497211 */ /* 0x080fe400028f0eff */
[-C--:B------:R-:W-:Y:S02]  /*ca80*/  LEA R76, P2, R77, R114.reuse, 0x1 ;  /* 0x000000724d4c7211 */ /* 0x080fe400078408ff */
[-C--:B------:R-:W-:Y:S02]  /*ca90*/  LEA R78, P3, R79, R114.reuse, 0x1 ;  /* 0x000000724f4e7211 */ /* 0x080fe400078608ff */
[----:B------:R-:W-:Y:S02]  /*caa0*/  LEA R82, P5, R83, R114, 0x1 ;  /* 0x0000007253527211 */ /* 0x000fe400078a08ff */
[----:B------:R-:W-:-:S02]  /*cab0*/  LEA.HI.X.SX32 R75, R75, R5, 0x1, P6 ;  /* 0x000000054b4b7211 */ /* 0x000fc400030f0eff */
[-C--:B------:R-:W-:Y:S01]  /*cac0*/  LEA R84, P6, R85, R114.reuse, 0x1 ;  /* 0x0000007255547211 */ /* 0x080fe200078c08ff */
[----:B------:R-:W-:Y:S01]  /*cad0*/  IMAD R8, R115, 0x2, R7 ;  /* 0x0000000273087824 */ /* 0x000fe200078e0207 */
[-C--:B------:R-:W-:Y:S02]  /*cae0*/  LEA.HI.X.SX32 R91, R91, R5.reuse, 0x1, P4 ;  /* 0x000000055b5b7211 */ /* 0x080fe400020f0eff */
[----:B------:R-:W-:Y:S02]  /*caf0*/  LEA R100, P4, R101, R114, 0x1 ;  /* 0x0000007265647211 */ /* 0x000fe400078808ff */
[-C--:B------:R-:W-:Y:S02]  /*cb00*/  LEA.HI.X.SX32 R77, R77, R5.reuse, 0x1, P2 ;  /* 0x000000054d4d7211 */ /* 0x080fe400010f0eff */
[-C--:B------:R-:W-:Y:S02]  /*cb10*/  LEA.HI.X.SX32 R79, R79, R5.reuse, 0x1, P3 ;  /* 0x000000054f4f7211 */ /* 0x080fe400018f0eff */
[----:B------:R-:W-:-:S02]  /*cb20*/  LEA.HI.X.SX32 R83, R83, R5, 0x1, P5 ;  /* 0x0000000553537211 */ /* 0x000fc400028f0eff */
[-C--:B------:R-:W-:Y:S02]  /*cb30*/  LEA R86, P2, R87, R114.reuse, 0x1 ;  /* 0x0000007257567211 */ /* 0x080fe400078408ff */
[-C--:B------:R-:W-:Y:S02]  /*cb40*/  LEA R88, P3, R89, R114.reuse, 0x1 ;  /* 0x0000007259587211 */ /* 0x080fe400078608ff */
[-C--:B------:R-:W-:Y:S02]  /*cb50*/  LEA R92, P5, R93, R114.reuse, 0x1 ;  /* 0x000000725d5c7211 */ /* 0x080fe400078a08ff */
[-C--:B------:R-:W-:Y:S01]  /*cb60*/  LEA.HI.X.SX32 R85, R85, R5.reuse, 0x1, P6 ;  /* 0x0000000555557211 */ /* 0x080fe200030f0eff */
[----:B------:R-:W-:Y:S01]  /*cb70*/  IMAD R113, R115, 0x2, R8 ;  /* 0x0000000273717824 */ /* 0x000fe200078e0208 */
[----:B------:R-:W-:Y:S02]  /*cb80*/  LEA R94, P6, R95, R114, 0x1 ;  /* 0x000000725f5e7211 */ /* 0x000fe400078c08ff */
[----:B------:R-:W-:-:S02]  /*cb90*/  LEA.HI.X.SX32 R101, R101, R5, 0x1, P4 ;  /* 0x0000000565657211 */ /* 0x000fc400020f0eff */
[-C--:B------:R-:W-:Y:S01]  /*cba0*/  LEA R110, P4, R8, R114.reuse, 0x1 ;  /* 0x00000072086e7211 */ /* 0x080fe200078808ff */
[----:B------:R-:W-:Y:S01]  /*cbb0*/  STG.E.U16 desc[UR46][R12.64], R9 ;  /* 0x000000090c007986 */ /* 0x000fe2000c10152e */
[-C--:B------:R-:W-:Y:S02]  /*cbc0*/  LEA.HI.X.SX32 R87, R87, R5.reuse, 0x1, P2 ;  /* 0x0000000557577211 */ /* 0x080fe400010f0eff */
[-C--:B------:R-:W-:Y:S02]  /*cbd0*/  LEA.HI.X.SX32 R89, R89, R5.reuse, 0x1, P3 ;  /* 0x0000000559597211 */ /* 0x080fe400018f0eff */
[----:B------:R-:W-:Y:S01]  /*cbe0*/  LEA.HI.X.SX32 R93, R93, R5, 0x1, P5 ;  /* 0x000000055d5d7211 */ /* 0x000fe200028f0eff */
[----:B------:R-:W-:Y:S01]  /*cbf0*/  IMAD R115, R115, 0x2, R113 ;  /* 0x0000000273737824 */ /* 0x000fe200078e0271 */
[-C--:B------:R-:W-:Y:S01]  /*cc00*/  LEA R96, P2, R97, R114.reuse, 0x1 ;  /* 0x0000007261607211 */ /* 0x080fe200078408ff */
[----:B------:R0:W-:Y:S01]  /*cc10*/  STG.E.U16 desc[UR46][R14.64], R10 ;  /* 0x0000000a0e007986 */ /* 0x0001e2000c10152e */
[----:B------:R-:W-:-:S02]  /*cc20*/  LEA R98, P3, R99, R114, 0x1 ;  /* 0x0000007263627211 */ /* 0x000fc400078608ff */
[-C--:B------:R-:W-:Y:S02]  /*cc30*/  LEA R102, P5, R103, R114.reuse, 0x1 ;  /* 0x0000007267667211 */ /* 0x080fe400078a08ff */
[-C--:B------:R-:W-:Y:S01]  /*cc40*/  LEA.HI.X.SX32 R95, R95, R5.reuse, 0x1, P6 ;  /* 0x000000055f5f7211 */ /* 0x080fe200030f0eff */
[----:B------:R1:W-:Y:S01]  /*cc50*/  STG.E.U16 desc[UR46][R16.64], R11 ;  /* 0x0000000b10007986 */ /* 0x0003e2000c10152e */
[----:B------:R-:W-:Y:S02]  /*cc60*/  LEA R104, P6, R105, R114, 0x1 ;  /* 0x0000007269687211 */ /* 0x000fe400078c08ff */
[-C--:B------:R-:W-:Y:S02]  /*cc70*/  LEA.HI.X.SX32 R111, R8, R5.reuse, 0x1, P4 ;  /* 0x00000005086f7211 */ /* 0x080fe400020f0eff */
[----:B------:R-:W4:Y:S01]  /*cc80*/  LDS.128 R8, [R118+UR8] ;  /* 0x0000000876087984 */ /* 0x000f220008000c00 */
[-C--:B------:R-:W-:Y:S02]  /*cc90*/  LEA.HI.X.SX32 R97, R97, R5.reuse, 0x1, P2 ;  /* 0x0000000561617211 */ /* 0x080fe400010f0eff */
[----:B------:R-:W-:-:S02]  /*cca0*/  LEA.HI.X.SX32 R99, R99, R5, 0x1, P3 ;  /* 0x0000000563637211 */ /* 0x000fc400018f0eff */
[-C--:B------:R-:W-:Y:S02]  /*ccb0*/  LEA.HI.X.SX32 R103, R103, R5.reuse, 0x1, P5 ;  /* 0x0000000567677211 */ /* 0x080fe400028f0eff */
[CC--:B------:R-:W-:Y:S02]  /*ccc0*/  LEA R106, P2, R6.reuse, R114.reuse, 0x1 ;  /* 0x00000072066a7211 */ /* 0x0c0fe400078408ff */
[-C--:B------:R-:W-:Y:S02]  /*ccd0*/  LEA R108, P3, R7, R114.reuse, 0x1 ;  /* 0x00000072076c7211 */ /* 0x080fe400078608ff */
[-C--:B------:R-:W-:Y:S02]  /*cce0*/  LEA.HI.X.SX32 R105, R105, R5.reuse, 0x1, P6 ;  /* 0x0000000569697211 */ /* 0x080fe400030f0eff */
[-C--:B------:R-:W-:Y:S02]  /*ccf0*/  LEA R112, P5, R113, R114.reuse, 0x1 ;  /* 0x0000007271707211 */ /* 0x080fe400078a08ff */
[----:B------:R-:W-:Y:S01]  /*cd00*/  LEA R114, P6, R115, R114, 0x1 ;  /* 0x0000007273727211 */ /* 0x000fe200078c08ff */
[----:B------:R-:W-:Y:S01]  /*cd10*/  STG.E.U16 desc[UR46][R18.64], R116 ;  /* 0x0000007412007986 */ /* 0x000fe2000c10152e */
[----:B------:R-:W-:-:S02]  /*cd20*/  LEA.HI.X.SX32 R107, R6, R5, 0x1, P2 ;  /* 0x00000005066b7211 */ /* 0x000fc400010f0eff */
[-C--:B------:R-:W-:Y:S02]  /*cd30*/  LEA.HI.X.SX32 R109, R7, R5.reuse, 0x1, P3 ;  /* 0x00000005076d7211 */ /* 0x080fe400018f0eff */
[-C--:B------:R-:W-:Y:S02]  /*cd40*/  LEA.HI.X.SX32 R113, R113, R5.reuse, 0x1, P5 ;  /* 0x0000000571717211 */ /* 0x080fe400028f0eff */
[----:B------:R-:W-:Y:S01]  /*cd50*/  LEA.HI.X.SX32 R115, R115, R5, 0x1, P6 ;  /* 0x0000000573737211 */ /* 0x000fe200030f0eff */
[----:B------:R-:W-:Y:S01]  /*cd60*/  STG.E.U16 desc[UR46][R20.64], R56 ;  /* 0x0000003814007986 */ /* 0x000fe2000c10152e */
[----:B------:R-:W-:Y:S02]  /*cd70*/  PRMT R5, R56, 0x7632, R5 ;  /* 0x0000763238057816 */ /* 0x000fe40000000005 */
[----:B0-----:R-:W-:Y:S01]  /*cd80*/  PRMT R15, R57, 0x7632, R15 ;  /* 0x00007632390f7816 */ /* 0x001fe2000000000f */
[----:B------:R-:W-:Y:S01]  /*cd90*/  STG.E.U16 desc[UR46][R22.64], R57 ;  /* 0x0000003916007986 */ /* 0x000fe2000c10152e */
[----:B------:R-:W-:-:S02]  /*cda0*/  PRMT R6, R58, 0x7632, R6 ;  /* 0x000076323a067816 */ /* 0x000fc40000000006 */
[----:B-1----:R-:W-:Y:S01]  /*cdb0*/  PRMT R17, R59, 0x7632, R17 ;  /* 0x000076323b117816 */ /* 0x002fe20000000011 */
[----:B------:R-:W-:Y:S04]  /*cdc0*/  STG.E.U16 desc[UR46][R24.64], R58 ;  /* 0x0000003a18007986 */ /* 0x000fe8000c10152e */
[----:B------:R-:W-:Y:S01]  /*cdd0*/  STG.E.U16 desc[UR46][R26.64], R59 ;  /* 0x0000003b1a007986 */ /* 0x000fe2000c10152e */
[----:B------:R-:W-:-:S03]  /*cde0*/  PRMT R7, R52, 0x7632, R7 ;  /* 0x0000763234077816 */ /* 0x000fc60000000007 */
[----:B------:R-:W-:Y:S04]  /*cdf0*/  STG.E.U16 desc[UR46][R28.64], R5 ;  /* 0x000000051c007986 */ /* 0x000fe8000c10152e */
[----:B------:R0:W-:Y:S01]  /*ce00*/  STG.E.U16 desc[UR46][R30.64], R15 ;  /* 0x0000000f1e007986 */ /* 0x0001e2000c10152e */
[----:B------:R-:W-:-:S03]  /*ce10*/  PRMT R12, R54, 0x7632, R12 ;  /* 0x00007632360c7816 */ /* 0x000fc6000000000c */
[----:B------:R1:W-:Y:S04]  /*ce20*/  STG.E.U16 desc[UR46][R32.64], R6 ;  /* 0x0000000620007986 */ /* 0x0003e8000c10152e */
[----:B------:R-:W-:Y:S04]  /*ce30*/  STG.E.U16 desc[UR46][R34.64], R17 ;  /* 0x0000001122007986 */ /* 0x000fe8000c10152e */
[----:B------:R-:W-:Y:S01]  /*ce40*/  STG.E.U16 desc[UR46][R36.64], R52 ;  /* 0x0000003424007986 */ /* 0x000fe2000c10152e */
[----:B0-----:R-:W-:-:S03]  /*ce50*/  PRMT R31, R53, 0x7632, R31 ;  /* 0x00007632351f7816 */ /* 0x001fc6000000001f */
[----:B------:R2:W-:Y:S01]  /*ce60*/  STG.E.U16 desc[UR46][R38.64], R53 ;  /* 0x0000003526007986 */ /* 0x0005e2000c10152e */
[----:B-1----:R-:W-:-:S03]  /*ce70*/  PRMT R33, R55, 0x7632, R33 ;  /* 0x0000763237217816 */ /* 0x002fc60000000021 */
[----:B------:R0:W-:Y:S04]  /*ce80*/  STG.E.U16 desc[UR46][R40.64], R54 ;  /* 0x0000003628007986 */ /* 0x0001e8000c10152e */
[----:B------:R-:W-:Y:S04]  /*ce90*/  STG.E.U16 desc[UR46][R42.64], R55 ;  /* 0x000000372a007986 */ /* 0x000fe8000c10152e */
[----:B------:R-:W-:Y:S01]  /*cea0*/  STG.E.U16 desc[UR46][R60.64], R7 ;  /* 0x000000073c007986 */ /* 0x000fe2000c10152e */
[----:B--2---:R-:W-:-:S03]  /*ceb0*/  PRMT R38, R48, 0x7632, R38 ;  /* 0x0000763230267816 */ /* 0x004fc60000000026 */
[----:B------:R-:W-:Y:S01]  /*cec0*/  STG.E.U16 desc[UR46][R62.64], R31 ;  /* 0x0000001f3e007986 */ /* 0x000fe2000c10152e */
[----:B------:R-:W-:-:S03]  /*ced0*/  PRMT R39, R49, 0x7632, R39 ;  /* 0x0000763231277816 */ /* 0x000fc60000000027 */
[----:B------:R1:W-:Y:S01]  /*cee0*/  STG.E.U16 desc[UR46][R64.64], R12 ;  /* 0x0000000c40007986 */ /* 0x0003e2000c10152e */
[----:B0-----:R-:W-:-:S03]  /*cef0*/  PRMT R40, R50, 0x7632, R40 ;  /* 0x0000763232287816 */ /* 0x001fc60000000028 */
[----:B------:R-:W-:Y:S01]  /*cf00*/  STG.E.U16 desc[UR46][R66.64], R33 ;  /* 0x0000002142007986 */ /* 0x000fe2000c10152e */
[----:B------:R-:W-:-:S03]  /*cf10*/  PRMT R41, R51, 0x7632, R41 ;  /* 0x0000763233297816 */ /* 0x000fc60000000029 */
[----:B------:R0:W-:Y:S04]  /*cf20*/  STG.E.U16 desc[UR46][R68.64], R48 ;  /* 0x0000003044007986 */ /* 0x0001e8000c10152e */
[----:B------:R2:W-:Y:S01]  /*cf30*/  STG.E.U16 desc[UR46][R70.64], R49 ;  /* 0x0000003146007986 */ /* 0x0005e2000c10152e */
[----:B---3--:R-:W-:Y:S01]  /*cf40*/  PRMT R5, R44, 0x7632, R5 ;  /* 0x000076322c057816 */ /* 0x008fe20000000005 */
[----:B-1----:R-:W1:Y:S02]  /*cf50*/  LDC.64 R12, c[0x0][0x230] ;  /* 0x00008c00ff0c7b82 */ /* 0x002e640000000a00 */
[----:B------:R-:W-:Y:S04]  /*cf60*/  STG.E.U16 desc[UR46][R72.64], R50 ;  /* 0x0000003248007986 */ /* 0x000fe8000c10152e */
[----:B------:R-:W-:Y:S04]  /*cf70*/  STG.E.U16 desc[UR46][R74.64], R51 ;  /* 0x000000334a007986 */ /* 0x000fe8000c10152e */
[----:B------:R-:W-:Y:S01]  /*cf80*/  STG.E.U16 desc[UR46][R76.64], R38 ;  /* 0x000000264c007986 */ /* 0x000fe2000c10152e */
[----:B------:R-:W-:-:S03]  /*cf90*/  PRMT R6, R45, 0x7632, R6 ;  /* 0x000076322d067816 */ /* 0x000fc60000000006 */
[----:B------:R-:W-:Y:S01]  /*cfa0*/  STG.E.U16 desc[UR46][R78.64], R39 ;  /* 0x000000274e007986 */ /* 0x000fe2000c10152e */
[----:B0-----:R-:W-:-:S03]  /*cfb0*/  PRMT R48, R46, 0x7632, R48 ;  /* 0x000076322e307816 */ /* 0x001fc60000000030 */
[----:B------:R-:W-:Y:S01]  /*cfc0*/  STG.E.U16 desc[UR46][R80.64], R40 ;  /* 0x0000002850007986 */ /* 0x000fe2000c10152e */
[----:B--2---:R-:W-:-:S03]  /*cfd0*/  PRMT R49, R47, 0x7632, R49 ;  /* 0x000076322f317816 */ /* 0x004fc60000000031 */
[----:B------:R-:W-:Y:S04]  /*cfe0*/  STG.E.U16 desc[UR46][R82.64], R41 ;  /* 0x0000002952007986 */ /* 0x000fe8000c10152e */
[----:B------:R-:W-:Y:S04]  /*cff0*/  STG.E.U16 desc[UR46][R84.64], R44 ;  /* 0x0000002c54007986 */ /* 0x000fe8000c10152e */
[----:B------:R-:W-:Y:S04]  /*d000*/  STG.E.U16 desc[UR46][R86.64], R45 ;  /* 0x0000002d56007986 */ /* 0x000fe8000c10152e */
[----:B------:R-:W-:Y:S04]  /*d010*/  STG.E.U16 desc[UR46][R88.64], R46 ;  /* 0x0000002e58007986 */ /* 0x000fe8000c10152e */
[----:B------:R-:W-:Y:S01]  /*d020*/  STG.E.U16 desc[UR46][R90.64], R47 ;  /* 0x0000002f5a007986 */ /* 0x000fe2000c10152e */
[----:B----4-:R-:W-:-:S03]  /*d030*/  PRMT R54, R8, 0x7632, R54 ;  /* 0x0000763208367816 */ /* 0x010fc60000000036 */
[----:B------:R-:W-:Y:S01]  /*d040*/  STG.E.U16 desc[UR46][R92.64], R5 ;  /* 0x000000055c007986 */ /* 0x000fe2000c10152e */
[----:B------:R-:W-:-:S03]  /*d050*/  PRMT R55, R9, 0x7632, R55 ;  /* 0x0000763209377816 */ /* 0x000fc60000000037 */
[----:B------:R0:W-:Y:S01]  /*d060*/  STG.E.U16 desc[UR46][R94.64], R6 ;  /* 0x000000065e007986 */ /* 0x0001e2000c10152e */
[----:B------:R-:W-:-:S03]  /*d070*/  PRMT R56, R10, 0x7632, R56 ;  /* 0x000076320a387816 */ /* 0x000fc60000000038 */
[----:B------:R2:W-:Y:S01]  /*d080*/  STG.E.U16 desc[UR46][R96.64], R48 ;  /* 0x0000003060007986 */ /* 0x0005e2000c10152e */
[----:B------:R-:W-:-:S03]  /*d090*/  PRMT R57, R11, 0x7632, R57 ;  /* 0x000076320b397816 */ /* 0x000fc60000000039 */
[----:B------:R2:W-:Y:S04]  /*d0a0*/  STG.E.U16 desc[UR46][R98.64], R49 ;  /* 0x0000003162007986 */ /* 0x0005e8000c10152e */
[----:B------:R2:W-:Y:S04]  /*d0b0*/  STG.E.U16 desc[UR46][R100.64], R8 ;  /* 0x0000000864007986 */ /* 0x0005e8000c10152e */
[----:B------:R2:W-:Y:S04]  /*d0c0*/  STG.E.U16 desc[UR46][R102.64], R9 ;  /* 0x0000000966007986 */ /* 0x0005e8000c10152e */
[----:B------:R2:W-:Y:S04]  /*d0d0*/  STG.E.U16 desc[UR46][R104.64], R10 ;  /* 0x0000000a68007986 */ /* 0x0005e8000c10152e */
[----:B------:R2:W-:Y:S04]  /*d0e0*/  STG.E.U16 desc[UR46][R106.64], R11 ;  /* 0x0000000b6a007986 */ /* 0x0005e8000c10152e */
[----:B------:R2:W-:Y:S04]  /*d0f0*/  STG.E.U16 desc[UR46][R108.64], R54 ;  /* 0x000000366c007986 */ /* 0x0005e8000c10152e */
[----:B------:R2:W-:Y:S04]  /*d100*/  STG.E.U16 desc[UR46][R110.64], R55 ;  /* 0x000000376e007986 */ /* 0x0005e8000c10152e */
[----:B------:R2:W-:Y:S04]  /*d110*/  STG.E.U16 desc[UR46][R112.64], R56 ;  /* 0x0000003870007986 */ /* 0x0005e8000c10152e */
[----:B------:R2:W-:Y:S01]  /*d120*/  STG.E.U16 desc[UR46][R114.64], R57 ;  /* 0x0000003972007986 */ /* 0x0005e2000c10152e */
[----:B------:R-:W-:Y:S01]  /*d130*/  FSEL R3, R3, -INF , P0 ;  /* 0xff80000003037808 */ /* 0x000fe20000000000 */
[----:B0-----:R-:W-:Y:S01]  /*d140*/  IMAD.SHL.U32 R6, R120, 0x2, RZ ;  /* 0x0000000278067824 */ /* 0x001fe200078e00ff */
[----:B------:R-:W-:-:S03]  /*d150*/  FSEL R5, R0, -INF , P1 ;  /* 0xff80000000057808 */ /* 0x000fc60000800000 */
[----:B------:R-:W-:Y:S01]  /*d160*/  FFMA R4, R3, 0.69314718246459960938, R4 ;  /* 0x3f31721803047823 */ /* 0x000fe20000000004 */
[----:B------:R-:W-:Y:S01]  /*d170*/  LOP3.LUT R6, R6, 0x3f8, RZ, 0xc0, !PT ;  /* 0x000003f806067812 */ /* 0x000fe200078ec0ff */
[----:B------:R-:W-:Y:S01]  /*d180*/  FFMA R5, R5, 0.69314718246459960938, R2 ;  /* 0x3f31721805057823 */ /* 0x000fe20000000002 */
[----:B------:R-:W-:Y:S01]  /*d190*/  BAR.SYNC.DEFER_BLOCKING 0x0 ;  /* 0x0000000000007b1d */ /* 0x000fe20000010000 */
[----:B------:R-:W-:Y:S01]  /*d1a0*/  UIMAD UR4, UR7, UR4, URZ ;  /* 0x00000004070472a4 */ /* 0x000fe2000f8e023f */
[----:B------:R-:W-:Y:S01]  /*d1b0*/  LOP3.LUT P2, RZ, R120, 0x100, RZ, 0xc0, !PT ;  /* 0x0000010078ff7812 */ /* 0x000fe2000784c0ff */
[C---:B------:R-:W-:Y:S02]  /*d1c0*/  IMAD.SHL.U32 R3, R119.reuse, 0x4, RZ ;  /* 0x0000000477037824 */ /* 0x040fe400078e00ff */
[----:B------:R-:W-:Y:S01]  /*d1d0*/  USHF.L.U32 UR6, UR4, 0x2, URZ ;  /* 0x0000000204067899 */ /* 0x000fe2000800063f */
[----:B------:R2:W-:Y:S01]  /*d1e0*/  STS.64 [R6+UR8], R4 ;  /* 0x0000000406007988 */ /* 0x0005e20008000a08 */
[----:B------:R-:W-:Y:S01]  /*d1f0*/  UIMAD.WIDE UR4, UR4, 0x4, URZ ;  /* 0x00000004040478a5 */ /* 0x000fe2000f8e023f */
[----:B------:R-:W-:Y:S01]  /*d200*/  IMAD.HI R0, R119, 0x4, RZ ;  /* 0x0000000477007827 */ /* 0x000fe200078e02ff */
[----:B------:R-:W-:Y:S02]  /*d210*/  BAR.SYNC.DEFER_BLOCKING 0x0 ;  /* 0x0000000000007b1d */ /* 0x000fe40000010000 */
[----:B-1----:R-:W-:-:S04]  /*d220*/  IADD3 R2, P0, P1, R3, UR6, R12 ;  /* 0x0000000603027c10 */ /* 0x002fc8000f91e00c */
[----:B------:R-:W-:Y:S01]  /*d230*/  IADD3.X R3, R0, UR5, R13, P0, P1 ;  /* 0x0000000500037c10 */ /* 0x000fe200087e240d */
[----:B------:R-:W-:Y:S08]  /*d240*/  @P2 EXIT ;  /* 0x000000000000294d */ /* 0x000ff00003800000 */
[----:B------:R-:W0:Y:S04]  /*d250*/  LDS R117, [R117] ;  /* 0x0000000075757984 */ /* 0x000e280000000800 */
[----:B0-----:R-:W-:Y:S01]  /*d260*/  STG.E desc[UR46][R2.64], R117 ;  /* 0x0000007502007986 */ /* 0x001fe2000c10192e */
[----:B------:R-:W-:Y:S05]  /*d270*/  EXIT ;  /* 0x000000000000794d */ /* 0x000fea0003800000 */
.L_x_2:
[----:B------:R-:W-:-:S00]  /*d280*/  BRA `(.L_x_2) ;  /* 0xfffffffc00fc7947 */ /* 0x000fc0000383ffff */
[----:B------:R-:W-:-:S00]  /*d290*/  NOP ;  /* 0x0000000000007918 */ /* 0x000fc00000000000 */
        /* <DEDUP_REMOVED lines=14> */
.L_x_3:


//--------------------- .nv.global.init           --------------------------
	.section	.nv.global.init,"aw",@progbits
.nv.global.init:
	.type		_$_str,@object
	.size		_$_str,(.L_0 - _$_str)
_$_str:
        /*0000*/ 	.byte	0x5f, 0x5f, 0x43, 0x55, 0x44, 0x41, 0x5f, 0x46, 0x54, 0x5a, 0x00
.L_0:


//--------------------- .nv.shared.attn_fwd       --------------------------
	.section	.nv.shared.attn_fwd,"aw",@nobits
	.sectionflags	@""
	.align	16
	.zero		1024


//--------------------- .nv.shared.reserved.0     --------------------------
	.section	.nv.shared.reserved.0,"aw",@nobits
	.weak		__nv_reservedSMEM_offset_0_alias
	.size		__nv_reservedSMEM_offset_0_alias, 0, 0
	.other		__nv_reservedSMEM_offset_0_alias,@"STO_CUDA_RESERVED_SHARED STV_DEFAULT"
__nv_reservedSMEM_offset_0_alias:
	.zero		0


//--------------------- .nv.constant0.attn_fwd    --------------------------
	.section	.nv.constant0.attn_fwd,"a",@progbits
	.sectionflags	@""
	.align	4
.nv.constant0.attn_fwd:
	.zero		664


//--------------------- SYMBOLS --------------------------

	.type		.nv.reservedSmem.offset0,@object
	.size		.nv.reservedSmem.offset0,0x4
